	.target	sm_100a

	.elftype	@"ET_EXEC"


//--------------------- .note.nv.tkinfo           --------------------------
	.section	.note.nv.tkinfo,"",@"SHT_NOTE"
	.sectionflags	@"SHF_NOTE_NV_TKINFO"
	.tkinfo
        /*0018*/ 	.word	0x00000002
        /*0030*/ 	.string	""
        /*0030*/ 	.string	"ptxas"
        /*0030*/ 	.string	"Cuda compilation tools, release 13.0, V13.0.88"
        /*0030*/ 	.string	"Build cuda_13.0.r13.0/compiler.36424714_0"
        /*0030*/ 	.string	"-arch sm_100a -m 64 "



//--------------------- .note.nv.cuinfo           --------------------------
	.section	.note.nv.cuinfo,"",@"SHT_NOTE"
	.sectionflags	@"SHF_NOTE_NV_CUINFO"
        /*0018*/ 	.short	0x0002
        /*001a*/ 	.short	0x0064
        /*001c*/ 	.short	0x0082
	.zero		2


//--------------------- .nv.info                  --------------------------
	.section	.nv.info,"",@"SHT_CUDA_INFO"
	.align	4


	//----- nvinfo : EIATTR_REGCOUNT
	.align		4
        /*0000*/ 	.byte	0x04, 0x2f
        /*0002*/ 	.short	(.L_19 - .L_18)
	.align		4
.L_18:
        /*0004*/ 	.word	index@(_ZN7cutlass13device_kernelINS_4gemm6kernel13GemmUniversalIN4cute5tupleIJiiiiEEENS1_10collective13CollectiveMmaINS1_35MainloopSm100TmaUmmaWarpSpecializedILi3ELi2ELi4ENS5_IJNS4_1CILi2EEENSA_ILi1EEESC_EEEEENS5_IJNSA_ILi128EEESF_NSA_ILi32EEEEEENS_12float_e4m3_tENS5_IJlSC_lEEESI_SJ_NS4_8TiledMMAINS4_8MMA_AtomIJNS4_10MMA_TraitsINS4_25SM100_MMA_F8F6F4_2x1SM_SSEJSI_SI_fSF_SF_NS4_17integral_constantINS4_4UMMA5MajorELSQ_0EEESR_NSO_INSP_7ScaleInELSS_0EEEST_EEEEEENS4_6LayoutINS5_IJSC_SC_SC_EEENS5_IJNSA_ILi0EEESY_SY_EEEEENS5_IJNS4_10UnderscoreES11_S11_EEEEENS4_18SM100_TMA_2SM_LOADENS4_14ComposedLayoutINS4_7SwizzleILi1ELi4ELi3EEENS4_18smem_ptr_flag_bitsILi8EEENSW_INS5_IJNSA_ILi8EEESG_EEENS5_IJSG_SC_EEEEEEEvNS4_8identityES14_S1E_vS1F_EENS_8epilogue10collective18CollectiveEpilogueINS1H_23Sm100TmaWarpSpecializedILi2ELi2ELi32ELb0ELb0EEEJNS5_IJNSA_ILi64EEESF_SG_EEENS5_IJNSW_IS1M_SC_EENSW_INS5_IJSG_SB_EEENS5_IJSC_S1M_EEEEEEEESI_SJ_SI_SJ_NS1H_6fusion15FusionCallbacksIS1L_NS1T_17LinearCombinationISI_fSI_fLNS_15FloatRoundStyleE2EEES1N_S1S_JEEENS4_5SM1004TMEM4LOAD26SM100_TMEM_LOAD_32dp32b32xENS4_13SM90_TMA_LOADES1E_NS4_39AutoVectorizingCopyWithAssumedAlignmentILi128EEENS4_14SM90_TMA_STOREES1E_S25_S25_EEEvvEEEEvNT_6ParamsE)
        /*0008*/ 	.word	0x00000080


	//----- nvinfo : EIATTR_FRAME_SIZE
	.align		4
.L_19:
        /*000c*/ 	.byte	0x04, 0x11
        /*000e*/ 	.short	(.L_21 - .L_20)
	.align		4
.L_20:
        /*0010*/ 	.word	index@($__internal_2_$__cuda_sm10x_tcgen05_guardrail_trap_unallocated_columns_being_dealloced)
        /*0014*/ 	.word	0x00000000


	//----- nvinfo : EIATTR_FRAME_SIZE
	.align		4
.L_21:
        /*0018*/ 	.byte	0x04, 0x11
        /*001a*/ 	.short	(.L_23 - .L_22)
	.align		4
.L_22:
        /*001c*/ 	.word	index@($__internal_1_$__cuda_sm10x_tcgen05_guardrail_trap_phase_invalid_during_alloc)
        /*0020*/ 	.word	0x00000000


	//----- nvinfo : EIATTR_FRAME_SIZE
	.align		4
.L_23:
        /*0024*/ 	.byte	0x04, 0x11
        /*0026*/ 	.short	(.L_25 - .L_24)
	.align		4
.L_24:
        /*0028*/ 	.word	index@($__internal_0_$__cuda_sm10x_tcgen05_guardrail_trap_col_being_dealloced_not_returned_by_alloc)
        /*002c*/ 	.word	0x00000000


	//----- nvinfo : EIATTR_FRAME_SIZE
	.align		4
.L_25:
        /*0030*/ 	.byte	0x04, 0x11
        /*0032*/ 	.short	(.L_27 - .L_26)
	.align		4
.L_26:
        /*0034*/ 	.word	index@(_ZN7cutlass13device_kernelINS_4gemm6kernel13GemmUniversalIN4cute5tupleIJiiiiEEENS1_10collective13CollectiveMmaINS1_35MainloopSm100TmaUmmaWarpSpecializedILi3ELi2ELi4ENS5_IJNS4_1CILi2EEENSA_ILi1EEESC_EEEEENS5_IJNSA_ILi128EEESF_NSA_ILi32EEEEEENS_12float_e4m3_tENS5_IJlSC_lEEESI_SJ_NS4_8TiledMMAINS4_8MMA_AtomIJNS4_10MMA_TraitsINS4_25SM100_MMA_F8F6F4_2x1SM_SSEJSI_SI_fSF_SF_NS4_17integral_constantINS4_4UMMA5MajorELSQ_0EEESR_NSO_INSP_7ScaleInELSS_0EEEST_EEEEEENS4_6LayoutINS5_IJSC_SC_SC_EEENS5_IJNSA_ILi0EEESY_SY_EEEEENS5_IJNS4_10UnderscoreES11_S11_EEEEENS4_18SM100_TMA_2SM_LOADENS4_14ComposedLayoutINS4_7SwizzleILi1ELi4ELi3EEENS4_18smem_ptr_flag_bitsILi8EEENSW_INS5_IJNSA_ILi8EEESG_EEENS5_IJSG_SC_EEEEEEEvNS4_8identityES14_S1E_vS1F_EENS_8epilogue10collective18CollectiveEpilogueINS1H_23Sm100TmaWarpSpecializedILi2ELi2ELi32ELb0ELb0EEEJNS5_IJNSA_ILi64EEESF_SG_EEENS5_IJNSW_IS1M_SC_EENSW_INS5_IJSG_SB_EEENS5_IJSC_S1M_EEEEEEEESI_SJ_SI_SJ_NS1H_6fusion15FusionCallbacksIS1L_NS1T_17LinearCombinationISI_fSI_fLNS_15FloatRoundStyleE2EEES1N_S1S_JEEENS4_5SM1004TMEM4LOAD26SM100_TMEM_LOAD_32dp32b32xENS4_13SM90_TMA_LOADES1E_NS4_39AutoVectorizingCopyWithAssumedAlignmentILi128EEENS4_14SM90_TMA_STOREES1E_S25_S25_EEEvvEEEEvNT_6ParamsE)
        /*0038*/ 	.word	0x00000000


	//----- nvinfo : EIATTR_MIN_STACK_SIZE
	.align		4
.L_27:
        /*003c*/ 	.byte	0x04, 0x12
        /*003e*/ 	.short	(.L_29 - .L_28)
	.align		4
.L_28:
        /*0040*/ 	.word	index@(_ZN7cutlass13device_kernelINS_4gemm6kernel13GemmUniversalIN4cute5tupleIJiiiiEEENS1_10collective13CollectiveMmaINS1_35MainloopSm100TmaUmmaWarpSpecializedILi3ELi2ELi4ENS5_IJNS4_1CILi2EEENSA_ILi1EEESC_EEEEENS5_IJNSA_ILi128EEESF_NSA_ILi32EEEEEENS_12float_e4m3_tENS5_IJlSC_lEEESI_SJ_NS4_8TiledMMAINS4_8MMA_AtomIJNS4_10MMA_TraitsINS4_25SM100_MMA_F8F6F4_2x1SM_SSEJSI_SI_fSF_SF_NS4_17integral_constantINS4_4UMMA5MajorELSQ_0EEESR_NSO_INSP_7ScaleInELSS_0EEEST_EEEEEENS4_6LayoutINS5_IJSC_SC_SC_EEENS5_IJNSA_ILi0EEESY_SY_EEEEENS5_IJNS4_10UnderscoreES11_S11_EEEEENS4_18SM100_TMA_2SM_LOADENS4_14ComposedLayoutINS4_7SwizzleILi1ELi4ELi3EEENS4_18smem_ptr_flag_bitsILi8EEENSW_INS5_IJNSA_ILi8EEESG_EEENS5_IJSG_SC_EEEEEEEvNS4_8identityES14_S1E_vS1F_EENS_8epilogue10collective18CollectiveEpilogueINS1H_23Sm100TmaWarpSpecializedILi2ELi2ELi32ELb0ELb0EEEJNS5_IJNSA_ILi64EEESF_SG_EEENS5_IJNSW_IS1M_SC_EENSW_INS5_IJSG_SB_EEENS5_IJSC_S1M_EEEEEEEESI_SJ_SI_SJ_NS1H_6fusion15FusionCallbacksIS1L_NS1T_17LinearCombinationISI_fSI_fLNS_15FloatRoundStyleE2EEES1N_S1S_JEEENS4_5SM1004TMEM4LOAD26SM100_TMEM_LOAD_32dp32b32xENS4_13SM90_TMA_LOADES1E_NS4_39AutoVectorizingCopyWithAssumedAlignmentILi128EEENS4_14SM90_TMA_STOREES1E_S25_S25_EEEvvEEEEvNT_6ParamsE)
        /*0044*/ 	.word	0x00000000
.L_29:


//--------------------- .nv.compat                --------------------------
	.section	.nv.compat,"",@"SHT_CUDA_COMPAT_INFO"
	.align	4
        /*0000*/ 	.byte	0x02, 0x09, 0x01, 0x00, 0x02, 0x02, 0x02, 0x00, 0x02, 0x05, 0x05, 0x00, 0x03, 0x07, 0x01, 0x01
        /*0010*/ 	.byte	0x02, 0x03, 0x01, 0x00, 0x02, 0x06, 0x01, 0x00, 0x04, 0x0b, 0x08, 0x00, 0x09, 0x00, 0x00, 0x00
        /*0020*/ 	.byte	0x00, 0x00, 0x00, 0x00


//--------------------- .nv.info._ZN7cutlass13device_kernelINS_4gemm6kernel13GemmUniversalIN4cute5tupleIJiiiiEEENS1_10collective13CollectiveMmaINS1_35MainloopSm100TmaUmmaWarpSpecializedILi3ELi2ELi4ENS5_IJNS4_1CILi2EEENSA_ILi1EEESC_EEEEENS5_IJNSA_ILi128EEESF_NSA_ILi32EEEEEENS_12float_e4m3_tENS5_IJlSC_lEEESI_SJ_NS4_8TiledMMAINS4_8MMA_AtomIJNS4_10MMA_TraitsINS4_25SM100_MMA_F8F6F4_2x1SM_SSEJSI_SI_fSF_SF_NS4_17integral_constantINS4_4UMMA5MajorELSQ_0EEESR_NSO_INSP_7ScaleInELSS_0EEEST_EEEEEENS4_6LayoutINS5_IJSC_SC_SC_EEENS5_IJNSA_ILi0EEESY_SY_EEEEENS5_IJNS4_10UnderscoreES11_S11_EEEEENS4_18SM100_TMA_2SM_LOADENS4_14ComposedLayoutINS4_7SwizzleILi1ELi4ELi3EEENS4_18smem_ptr_flag_bitsILi8EEENSW_INS5_IJNSA_ILi8EEESG_EEENS5_IJSG_SC_EEEEEEEvNS4_8identityES14_S1E_vS1F_EENS_8epilogue10collective18CollectiveEpilogueINS1H_23Sm100TmaWarpSpecializedILi2ELi2ELi32ELb0ELb0EEEJNS5_IJNSA_ILi64EEESF_SG_EEENS5_IJNSW_IS1M_SC_EENSW_INS5_IJSG_SB_EEENS5_IJSC_S1M_EEEEEEEESI_SJ_SI_SJ_NS1H_6fusion15FusionCallbacksIS1L_NS1T_17LinearCombinationISI_fSI_fLNS_15FloatRoundStyleE2EEES1N_S1S_JEEENS4_5SM1004TMEM4LOAD26SM100_TMEM_LOAD_32dp32b32xENS4_13SM90_TMA_LOADES1E_NS4_39AutoVectorizingCopyWithAssumedAlignmentILi128EEENS4_14SM90_TMA_STOREES1E_S25_S25_EEEvvEEEEvNT_6ParamsE --------------------------
	.section	.nv.info._ZN7cutlass13device_kernelINS_4gemm6kernel13GemmUniversalIN4cute5tupleIJiiiiEEENS1_10collective13CollectiveMmaINS1_35MainloopSm100TmaUmmaWarpSpecializedILi3ELi2ELi4ENS5_IJNS4_1CILi2EEENSA_ILi1EEESC_EEEEENS5_IJNSA_ILi128EEESF_NSA_ILi32EEEEEENS_12float_e4m3_tENS5_IJlSC_lEEESI_SJ_NS4_8TiledMMAINS4_8MMA_AtomIJNS4_10MMA_TraitsINS4_25SM100_MMA_F8F6F4_2x1SM_SSEJSI_SI_fSF_SF_NS4_17integral_constantINS4_4UMMA5MajorELSQ_0EEESR_NSO_INSP_7ScaleInELSS_0EEEST_EEEEEENS4_6LayoutINS5_IJSC_SC_SC_EEENS5_IJNSA_ILi0EEESY_SY_EEEEENS5_IJNS4_10UnderscoreES11_S11_EEEEENS4_18SM100_TMA_2SM_LOADENS4_14ComposedLayoutINS4_7SwizzleILi1ELi4ELi3EEENS4_18smem_ptr_flag_bitsILi8EEENSW_INS5_IJNSA_ILi8EEESG_EEENS5_IJSG_SC_EEEEEEEvNS4_8identityES14_S1E_vS1F_EENS_8epilogue10collective18CollectiveEpilogueINS1H_23Sm100TmaWarpSpecializedILi2ELi2ELi32ELb0ELb0EEEJNS5_IJNSA_ILi64EEESF_SG_EEENS5_IJNSW_IS1M_SC_EENSW_INS5_IJSG_SB_EEENS5_IJSC_S1M_EEEEEEEESI_SJ_SI_SJ_NS1H_6fusion15FusionCallbacksIS1L_NS1T_17LinearCombinationISI_fSI_fLNS_15FloatRoundStyleE2EEES1N_S1S_JEEENS4_5SM1004TMEM4LOAD26SM100_TMEM_LOAD_32dp32b32xENS4_13SM90_TMA_LOADES1E_NS4_39AutoVectorizingCopyWithAssumedAlignmentILi128EEENS4_14SM90_TMA_STOREES1E_S25_S25_EEEvvEEEEvNT_6ParamsE,"",@"SHT_CUDA_INFO"
	.sectionflags	@""
	.align	4


	//----- nvinfo : EIATTR_CUDA_API_VERSION
	.align		4
        /*0000*/ 	.byte	0x04, 0x37
        /*0002*/ 	.short	(.L_31 - .L_30)
.L_30:
        /*0004*/ 	.word	0x00000082


	//----- nvinfo : EIATTR_KPARAM_INFO
	.align		4
.L_31:
        /*0008*/ 	.byte	0x04, 0x17
        /*000a*/ 	.short	(.L_33 - .L_32)
.L_32:
        /*000c*/ 	.word	0x00000000
        /*0010*/ 	.short	0x0000
        /*0012*/ 	.short	0x0000
        /*0014*/ 	.byte	0x00, 0xf0, 0x01, 0x20


	//----- nvinfo : EIATTR_AT_ENTRY_FRAGMENTS
	.align		4
.L_33:
        /*0018*/ 	.byte	0x04, 0x4f
        /*001a*/ 	.short	(.L_35 - .L_34)


	//   ....[0]....
.L_34:
        /*001c*/ 	.word	0x00000007


	//----- nvinfo : EIATTR_RESERVED_SMEM_USED
	.align		4
.L_35:
        /*0020*/ 	.byte	0x01, 0x41
	.zero		2


	//----- nvinfo : EIATTR_SPARSE_MMA_MASK
	.align		4
        /*0024*/ 	.byte	0x03, 0x50
        /*0026*/ 	.short	0x0000


	//----- nvinfo : EIATTR_TCGEN05_2CTA_USED
	.align		4
        /*0028*/ 	.byte	0x01, 0x52
	.zero		2


	//----- nvinfo : EIATTR_MAXREG_COUNT
	.align		4
        /*002c*/ 	.byte	0x03, 0x1b
        /*002e*/ 	.short	0x00ff


	//----- nvinfo : EIATTR_NUM_BARRIERS
	.align		4
        /*0030*/ 	.byte	0x02, 0x4c
        /*0032*/ 	.byte	0x07
	.zero		1


	//----- nvinfo : EIATTR_EXTERNS
	.align		4
        /*0034*/ 	.byte	0x04, 0x0f
        /*0036*/ 	.short	(.L_37 - .L_36)


	//   ....[0]....
	.align		4
.L_36:
        /*0038*/ 	.word	index@(__assertfail)


	//----- nvinfo : EIATTR_MERCURY_ISA_VERSION
	.align		4
.L_37:
        /*003c*/ 	.byte	0x03, 0x5f
        /*003e*/ 	.short	0x0101


	//----- nvinfo : EIATTR_INT_WARP_WIDE_INSTR_OFFSETS
	.align		4
        /*0040*/ 	.byte	0x04, 0x31
        /*0042*/ 	.short	(.L_39 - .L_38)


	//   ....[0]....
.L_38:
        /*0044*/ 	.word	0x00000cb0


	//   ....[1]....
        /*0048*/ 	.word	0x00000d50


	//   ....[2]....
        /*004c*/ 	.word	0x00002080


	//   ....[3]....
        /*0050*/ 	.word	0x00003d80


	//   ....[4]....
        /*0054*/ 	.word	0x00003da0


	//   ....[5]....
        /*0058*/ 	.word	0x00003dd0


	//   ....[6]....
        /*005c*/ 	.word	0x00004700


	//   ....[7]....
        /*0060*/ 	.word	0x00004720


	//   ....[8]....
        /*0064*/ 	.word	0x00004820


	//   ....[9]....
        /*0068*/ 	.word	0x000049b0


	//   ....[10]....
        /*006c*/ 	.word	0x000049c0


	//   ....[11]....
        /*0070*/ 	.word	0x00004b50


	//----- nvinfo : EIATTR_COOP_GROUP_MASK_REGIDS
	.align		4
.L_39:
        /*0074*/ 	.byte	0x04, 0x29
        /*0076*/ 	.short	(.L_41 - .L_40)


	//   ....[0]....
.L_40:
        /*0078*/ 	.word	0xffffffff


	//   ....[1]....
        /*007c*/ 	.word	0xffffffff


	//   ....[2]....
        /*0080*/ 	.word	0xffffffff


	//   ....[3]....
        /*0084*/ 	.word	0xffffffff


	//   ....[4]....
        /*0088*/ 	.word	0xffffffff


	//   ....[5]....
        /*008c*/ 	.word	0xffffffff


	//   ....[6]....
        /*0090*/ 	.word	0xffffffff


	//   ....[7]....
        /*0094*/ 	.word	0xffffffff


	//   ....[8]....
        /*0098*/ 	.word	0xffffffff


	//   ....[9]....
        /*009c*/ 	.word	0xffffffff


	//   ....[10]....
        /*00a0*/ 	.word	0xffffffff


	//   ....[11]....
        /*00a4*/ 	.word	0xffffffff


	//   ....[12]....
        /*00a8*/ 	.word	0xffffffff


	//   ....[13]....
        /*00ac*/ 	.word	0xffffffff


	//----- nvinfo : EIATTR_COOP_GROUP_INSTR_OFFSETS
	.align		4
.L_41:
        /*00b0*/ 	.byte	0x04, 0x28
        /*00b2*/ 	.short	(.L_43 - .L_42)


	//   ....[0]....
.L_42:
        /*00b4*/ 	.word	0x000000c0


	//   ....[1]....
        /*00b8*/ 	.word	0x00000500


	//   ....[2]....
        /*00bc*/ 	.word	0x00000660


	//   ....[3]....
        /*00c0*/ 	.word	0x000007b0


	//   ....[4]....
        /*00c4*/ 	.word	0x000008a0


	//   ....[5]....
        /*00c8*/ 	.word	0x00000a00


	//   ....[6]....
        /*00cc*/ 	.word	0x00000b90


	//   ....[7]....
        /*00d0*/ 	.word	0x00000dd0


	//   ....[8]....
        /*00d4*/ 	.word	0x00001f60


	//   ....[9]....
        /*00d8*/ 	.word	0x00002cb0


	//   ....[10]....
        /*00dc*/ 	.word	0x00003180


	//   ....[11]....
        /*00e0*/ 	.word	0x000031b0


	//   ....[12]....
        /*00e4*/ 	.word	0x00003c80


	//   ....[13]....
        /*00e8*/ 	.word	0x00003e90


	//----- nvinfo : EIATTR_VRC_CTA_INIT_COUNT
	.align		4
.L_43:
        /*00ec*/ 	.byte	0x02, 0x4a
        /*00ee*/ 	.byte	0x80
	.zero		1


	//----- nvinfo : EIATTR_SYSCALL_OFFSETS
	.align		4
        /*00f0*/ 	.byte	0x04, 0x46
        /*00f2*/ 	.short	(.L_45 - .L_44)


	//   ....[0]....
.L_44:
        /*00f4*/ 	.word	0x000055a0


	//   ....[1]....
        /*00f8*/ 	.word	0x000056e0


	//   ....[2]....
        /*00fc*/ 	.word	0x00005ed0


	//   ....[3]....
        /*0100*/ 	.word	0x00006cb0


	//----- nvinfo : EIATTR_MBARRIER_INSTR_OFFSETS
	.align		4
.L_45:
        /*0104*/ 	.byte	0x04, 0x39
        /*0106*/ 	.short	(.L_47 - .L_46)


	//   ....[0]....
.L_46:
        /*0108*/ 	.word	0x000005f0
        /*010c*/ 	.word	0x000000ff
        /*0110*/ 	.word	0x00000000
        /*0114*/ 	.short	0x0100
        /*0116*/ 	.byte	0x08
	.zero		1


	//   ....[1]....
        /*0118*/ 	.word	0x00000600
        /*011c*/ 	.word	0x000000ff
        /*0120*/ 	.word	0x00000018
        /*0124*/ 	.short	0x0100
        /*0126*/ 	.byte	0x08
	.zero		1


	//   ....[2]....
        /*0128*/ 	.word	0x00000610
        /*012c*/ 	.word	0x000000ff
        /*0130*/ 	.word	0x00000008
        /*0134*/ 	.short	0x0100
        /*0136*/ 	.byte	0x08
	.zero		1


	//   ....[3]....
        /*0138*/ 	.word	0x00000620
        /*013c*/ 	.word	0x000000ff
        /*0140*/ 	.word	0x00000020
        /*0144*/ 	.short	0x0100
        /*0146*/ 	.byte	0x08
	.zero		1


	//   ....[4]....
        /*0148*/ 	.word	0x00000630
        /*014c*/ 	.word	0x000000ff
        /*0150*/ 	.word	0x00000010
        /*0154*/ 	.short	0x0100
        /*0156*/ 	.byte	0x08
	.zero		1


	//   ....[5]....
        /*0158*/ 	.word	0x00000640
        /*015c*/ 	.word	0x000000ff
        /*0160*/ 	.word	0x00000028
        /*0164*/ 	.short	0x0100
        /*0166*/ 	.byte	0x08
	.zero		1


	//   ....[6]....
        /*0168*/ 	.word	0x00000760
        /*016c*/ 	.word	0x000000ff
        /*0170*/ 	.word	0x00000030
        /*0174*/ 	.short	0x0100
        /*0176*/ 	.byte	0x09
	.zero		1


	//   ....[7]....
        /*0178*/ 	.word	0x00000770
        /*017c*/ 	.word	0x000000ff
        /*0180*/ 	.word	0x00000040
        /*0184*/ 	.short	0x0100
        /*0186*/ 	.byte	0x09
	.zero		1


	//   ....[8]....
        /*0188*/ 	.word	0x00000780
        /*018c*/ 	.word	0x000000ff
        /*0190*/ 	.word	0x00000038
        /*0194*/ 	.short	0x0100
        /*0196*/ 	.byte	0x09
	.zero		1


	//   ....[9]....
        /*0198*/ 	.word	0x00000790
        /*019c*/ 	.word	0x000000ff
        /*01a0*/ 	.word	0x00000048
        /*01a4*/ 	.short	0x0100
        /*01a6*/ 	.byte	0x09
	.zero		1


	//   ....[10]....
        /*01a8*/ 	.word	0x00000870
        /*01ac*/ 	.word	0x000000ff
        /*01b0*/ 	.word	0x00000050
        /*01b4*/ 	.short	0x0100
        /*01b6*/ 	.byte	0x08
	.zero		1


	//   ....[11]....
        /*01b8*/ 	.word	0x00000880
        /*01bc*/ 	.word	0x000000ff
        /*01c0*/ 	.word	0x00000058
        /*01c4*/ 	.short	0x0100
        /*01c6*/ 	.byte	0x08
	.zero		1


	//   ....[12]....
        /*01c8*/ 	.word	0x000009b0
        /*01cc*/ 	.word	0x000000ff
        /*01d0*/ 	.word	0x00000060
        /*01d4*/ 	.short	0x0100
        /*01d6*/ 	.byte	0x08
	.zero		1


	//   ....[13]....
        /*01d8*/ 	.word	0x000009c0
        /*01dc*/ 	.word	0x000000ff
        /*01e0*/ 	.word	0x00000070
        /*01e4*/ 	.short	0x0100
        /*01e6*/ 	.byte	0x08
	.zero		1


	//   ....[14]....
        /*01e8*/ 	.word	0x000009d0
        /*01ec*/ 	.word	0x000000ff
        /*01f0*/ 	.word	0x00000068
        /*01f4*/ 	.short	0x0100
        /*01f6*/ 	.byte	0x08
	.zero		1


	//   ....[15]....
        /*01f8*/ 	.word	0x000009e0
        /*01fc*/ 	.word	0x000000ff
        /*0200*/ 	.word	0x00000078
        /*0204*/ 	.short	0x0100
        /*0206*/ 	.byte	0x08
	.zero		1


	//   ....[16]....
        /*0208*/ 	.word	0x00000b00
        /*020c*/ 	.word	0x000000ff
        /*0210*/ 	.word	0x00000080
        /*0214*/ 	.short	0x0100
        /*0216*/ 	.byte	0x09
	.zero		1


	//   ....[17]....
        /*0218*/ 	.word	0x00000b10
        /*021c*/ 	.word	0x000000ff
        /*0220*/ 	.word	0x000000a0
        /*0224*/ 	.short	0x0100
        /*0226*/ 	.byte	0x09
	.zero		1


	//   ....[18]....
        /*0228*/ 	.word	0x00000b20
        /*022c*/ 	.word	0x000000ff
        /*0230*/ 	.word	0x00000088
        /*0234*/ 	.short	0x0100
        /*0236*/ 	.byte	0x09
	.zero		1


	//   ....[19]....
        /*0238*/ 	.word	0x00000b30
        /*023c*/ 	.word	0x000000ff
        /*0240*/ 	.word	0x000000a8
        /*0244*/ 	.short	0x0100
        /*0246*/ 	.byte	0x09
	.zero		1


	//   ....[20]....
        /*0248*/ 	.word	0x00000b40
        /*024c*/ 	.word	0x000000ff
        /*0250*/ 	.word	0x00000090
        /*0254*/ 	.short	0x0100
        /*0256*/ 	.byte	0x09
	.zero		1


	//   ....[21]....
        /*0258*/ 	.word	0x00000b50
        /*025c*/ 	.word	0x000000ff
        /*0260*/ 	.word	0x000000b0
        /*0264*/ 	.short	0x0100
        /*0266*/ 	.byte	0x09
	.zero		1


	//   ....[22]....
        /*0268*/ 	.word	0x00000b60
        /*026c*/ 	.word	0x000000ff
        /*0270*/ 	.word	0x00000098
        /*0274*/ 	.short	0x0100
        /*0276*/ 	.byte	0x09
	.zero		1


	//   ....[23]....
        /*0278*/ 	.word	0x00000b70
        /*027c*/ 	.word	0x000000ff
        /*0280*/ 	.word	0x000000b8
        /*0284*/ 	.short	0x0100
        /*0286*/ 	.byte	0x09
	.zero		1


	//   ....[24]....
        /*0288*/ 	.word	0x00000c60
        /*028c*/ 	.word	0x000000ff
        /*0290*/ 	.word	0x000000c0
        /*0294*/ 	.short	0x0100
        /*0296*/ 	.byte	0x08
	.zero		1


	//   ....[25]....
        /*0298*/ 	.word	0x00000c70
        /*029c*/ 	.word	0x000000ff
        /*02a0*/ 	.word	0x000000d0
        /*02a4*/ 	.short	0x0100
        /*02a6*/ 	.byte	0x08
	.zero		1


	//   ....[26]....
        /*02a8*/ 	.word	0x00000c80
        /*02ac*/ 	.word	0x000000ff
        /*02b0*/ 	.word	0x000000c8
        /*02b4*/ 	.short	0x0100
        /*02b6*/ 	.byte	0x08
	.zero		1


	//   ....[27]....
        /*02b8*/ 	.word	0x00000c90
        /*02bc*/ 	.word	0x000000ff
        /*02c0*/ 	.word	0x000000d8
        /*02c4*/ 	.short	0x0100
        /*02c6*/ 	.byte	0x08
	.zero		1


	//   ....[28]....
        /*02c8*/ 	.word	0x00000d80
        /*02cc*/ 	.word	0x000000ff
        /*02d0*/ 	.word	0x000000e0
        /*02d4*/ 	.short	0x0100
        /*02d6*/ 	.byte	0x07
	.zero		1


	//   ....[29]....
        /*02d8*/ 	.word	0x00001790
        /*02dc*/ 	.word	0x00000003
        /*02e0*/ 	.word	0x000000d0
        /*02e4*/ 	.short	0x010a
        /*02e6*/ 	.byte	0xff
	.zero		1


	//   ....[30]....
        /*02e8*/ 	.word	0x000017c0
        /*02ec*/ 	.word	0x00000003
        /*02f0*/ 	.word	0x000000c0
        /*02f4*/ 	.short	0x0101
        /*02f6*/ 	.byte	0xff
	.zero		1


	//   ....[31]....
        /*02f8*/ 	.word	0x000018c0
        /*02fc*/ 	.word	0x000000ff
        /*0300*/ 	.word	0x00000018
        /*0304*/ 	.short	0x010a
        /*0306*/ 	.byte	0x08
	.zero		1


	//   ....[32]....
        /*0308*/ 	.word	0x00001980
        /*030c*/ 	.word	0x000000ff
        /*0310*/ 	.word	0x00000018
        /*0314*/ 	.short	0x010a
        /*0316*/ 	.byte	0x21
	.zero		1


	//   ....[33]....
        /*0318*/ 	.word	0x00001b40
        /*031c*/ 	.word	0x000000ff
        /*0320*/ 	.word	0x00000018
        /*0324*/ 	.short	0x010a
        /*0326*/ 	.byte	0x08
	.zero		1


	//   ....[34]....
        /*0328*/ 	.word	0x00001c20
        /*032c*/ 	.word	0x000000ff
        /*0330*/ 	.word	0x00000058
        /*0334*/ 	.short	0x0101
        /*0336*/ 	.byte	0x06
	.zero		1


	//   ....[35]....
        /*0338*/ 	.word	0x00001c40
        /*033c*/ 	.word	0x000000ff
        /*0340*/ 	.word	0x00000018
        /*0344*/ 	.short	0x010a
        /*0346*/ 	.byte	0x08
	.zero		1


	//   ....[36]....
        /*0348*/ 	.word	0x00001cc0
        /*034c*/ 	.word	0x000000ff
        /*0350*/ 	.word	0x00000018
        /*0354*/ 	.short	0x010a
        /*0356*/ 	.byte	0x11
	.zero		1


	//   ....[37]....
        /*0358*/ 	.word	0x00001e50
        /*035c*/ 	.word	0x000000ff
        /*0360*/ 	.word	0x00000018
        /*0364*/ 	.short	0x010a
        /*0366*/ 	.byte	0x08
	.zero		1


	//   ....[38]....
        /*0368*/ 	.word	0x00001f90
        /*036c*/ 	.word	0x00000002
        /*0370*/ 	.word	0x00000060
        /*0374*/ 	.short	0x010a
        /*0376*/ 	.byte	0xff
	.zero		1


	//   ....[39]....
        /*0378*/ 	.word	0x00002050
        /*037c*/ 	.word	0x00000002
        /*0380*/ 	.word	0x00000000
        /*0384*/ 	.short	0x0101
        /*0386*/ 	.byte	0xff
	.zero		1


	//   ....[40]....
        /*0388*/ 	.word	0x000025b0
        /*038c*/ 	.word	0x000000ff
        /*0390*/ 	.word	0x00000000
        /*0394*/ 	.short	0x010a
        /*0396*/ 	.byte	0x04
	.zero		1


	//   ....[41]....
        /*0398*/ 	.word	0x00002640
        /*039c*/ 	.word	0x000000ff
        /*03a0*/ 	.word	0x00000000
        /*03a4*/ 	.short	0x010a
        /*03a6*/ 	.byte	0x04
	.zero		1


	//   ....[42]....
        /*03a8*/ 	.word	0x000026e0
        /*03ac*/ 	.word	0x00000000
        /*03b0*/ 	.word	0x00000000
        /*03b4*/ 	.short	0x010a
        /*03b6*/ 	.byte	0xff
	.zero		1


	//   ....[43]....
        /*03b8*/ 	.word	0x00002810
        /*03bc*/ 	.word	0x00000000
        /*03c0*/ 	.word	0x000000c0
        /*03c4*/ 	.short	0x010a
        /*03c6*/ 	.byte	0xff
	.zero		1


	//   ....[44]....
        /*03c8*/ 	.word	0x00002880
        /*03cc*/ 	.word	0x00000004
        /*03d0*/ 	.word	0x00000000
        /*03d4*/ 	.short	0x0101
        /*03d6*/ 	.byte	0xff
	.zero		1


	//   ....[45]....
        /*03d8*/ 	.word	0x000028a0
        /*03dc*/ 	.word	0x000000ff
        /*03e0*/ 	.word	0x00000070
        /*03e4*/ 	.short	0x010a
        /*03e6*/ 	.byte	0x05
	.zero		1


	//   ....[46]....
        /*03e8*/ 	.word	0x000029c0
        /*03ec*/ 	.word	0x00000000
        /*03f0*/ 	.word	0x00000060
        /*03f4*/ 	.short	0x010a
        /*03f6*/ 	.byte	0xff
	.zero		1


	//   ....[47]....
        /*03f8*/ 	.word	0x00002ac0
        /*03fc*/ 	.word	0x00000000
        /*0400*/ 	.word	0x00000000
        /*0404*/ 	.short	0x0101
        /*0406*/ 	.byte	0xff
	.zero		1


	//   ....[48]....
        /*0408*/ 	.word	0x00002b50
        /*040c*/ 	.word	0x000000ff
        /*0410*/ 	.word	0x00000070
        /*0414*/ 	.short	0x0106
        /*0416*/ 	.byte	0x05
	.zero		1


	//   ....[49]....
        /*0418*/ 	.word	0x00002b70
        /*041c*/ 	.word	0x000000ff
        /*0420*/ 	.word	0x00000070
        /*0424*/ 	.short	0x010a
        /*0426*/ 	.byte	0x05
	.zero		1


	//   ....[50]....
        /*0428*/ 	.word	0x00002c00
        /*042c*/ 	.word	0x000000ff
        /*0430*/ 	.word	0x00000070
        /*0434*/ 	.short	0x0106
        /*0436*/ 	.byte	0x04
	.zero		1


	//   ....[51]....
        /*0438*/ 	.word	0x00002c40
        /*043c*/ 	.word	0x00000000
        /*0440*/ 	.word	0x00000070
        /*0444*/ 	.short	0x010a
        /*0446*/ 	.byte	0xff
	.zero		1


	//   ....[52]....
        /*0448*/ 	.word	0x00002e80
        /*044c*/ 	.word	0x000000ff
        /*0450*/ 	.word	0x00000008
        /*0454*/ 	.short	0x010a
        /*0456*/ 	.byte	0x06
	.zero		1


	//   ....[53]....
        /*0458*/ 	.word	0x00002ea0
        /*045c*/ 	.word	0x000000ff
        /*0460*/ 	.word	0x00000008
        /*0464*/ 	.short	0x010a
        /*0466*/ 	.byte	0x06
	.zero		1


	//   ....[54]....
        /*0468*/ 	.word	0x00003030
        /*046c*/ 	.word	0x000000ff
        /*0470*/ 	.word	0x00000008
        /*0474*/ 	.short	0x010a
        /*0476*/ 	.byte	0x06
	.zero		1


	//   ....[55]....
        /*0478*/ 	.word	0x00003050
        /*047c*/ 	.word	0x000000ff
        /*0480*/ 	.word	0x00000008
        /*0484*/ 	.short	0x010a
        /*0486*/ 	.byte	0x06
	.zero		1


	//   ....[56]....
        /*0488*/ 	.word	0x00003110
        /*048c*/ 	.word	0x000000ff
        /*0490*/ 	.word	0x00000000
        /*0494*/ 	.short	0x0101
        /*0496*/ 	.byte	0x07
	.zero		1


	//   ....[57]....
        /*0498*/ 	.word	0x000033f0
        /*049c*/ 	.word	0x00000000
        /*04a0*/ 	.word	0x00000060
        /*04a4*/ 	.short	0x010a
        /*04a6*/ 	.byte	0xff
	.zero		1


	//   ....[58]....
        /*04a8*/ 	.word	0x000034b0
        /*04ac*/ 	.word	0x00000000
        /*04b0*/ 	.word	0x00000000
        /*04b4*/ 	.short	0x0101
        /*04b6*/ 	.byte	0xff
	.zero		1


	//   ....[59]....
        /*04b8*/ 	.word	0x00003560
        /*04bc*/ 	.word	0x000000ff
        /*04c0*/ 	.word	0x00000000
        /*04c4*/ 	.short	0x010a
        /*04c6*/ 	.byte	0x06
	.zero		1


	//   ....[60]....
        /*04c8*/ 	.word	0x00003570
        /*04cc*/ 	.word	0x000000ff
        /*04d0*/ 	.word	0x000000a0
        /*04d4*/ 	.short	0x010a
        /*04d6*/ 	.byte	0x0b
	.zero		1


	//   ....[61]....
        /*04d8*/ 	.word	0x00003630
        /*04dc*/ 	.word	0x000000ff
        /*04e0*/ 	.word	0x00000000
        /*04e4*/ 	.short	0x010a
        /*04e6*/ 	.byte	0x09
	.zero		1


	//   ....[62]....
        /*04e8*/ 	.word	0x00003770
        /*04ec*/ 	.word	0x000000ff
        /*04f0*/ 	.word	0x00000000
        /*04f4*/ 	.short	0x010a
        /*04f6*/ 	.byte	0x06
	.zero		1


	//   ....[63]....
        /*04f8*/ 	.word	0x00003970
        /*04fc*/ 	.word	0x000000ff
        /*0500*/ 	.word	0x00000000
        /*0504*/ 	.short	0x010a
        /*0506*/ 	.byte	0x07
	.zero		1


	//   ....[64]....
        /*0508*/ 	.word	0x00003a00
        /*050c*/ 	.word	0x000000ff
        /*0510*/ 	.word	0x00000000
        /*0514*/ 	.short	0x010a
        /*0516*/ 	.byte	0x07
	.zero		1


	//   ....[65]....
        /*0518*/ 	.word	0x00003a90
        /*051c*/ 	.word	0x000000ff
        /*0520*/ 	.word	0x00000000
        /*0524*/ 	.short	0x010a
        /*0526*/ 	.byte	0x07
	.zero		1


	//   ....[66]....
        /*0528*/ 	.word	0x00003b30
        /*052c*/ 	.word	0x00000000
        /*0530*/ 	.word	0x00000000
        /*0534*/ 	.short	0x010a
        /*0536*/ 	.byte	0xff
	.zero		1


	//   ....[67]....
        /*0538*/ 	.word	0x00003b70
        /*053c*/ 	.word	0x00000000
        /*0540*/ 	.word	0x00000000
        /*0544*/ 	.short	0x010a
        /*0546*/ 	.byte	0xff
	.zero		1


	//   ....[68]....
        /*0548*/ 	.word	0x00003be0
        /*054c*/ 	.word	0x000000ff
        /*0550*/ 	.word	0x00000000
        /*0554*/ 	.short	0x0101
        /*0556*/ 	.byte	0x05
	.zero		1


	//   ....[69]....
        /*0558*/ 	.word	0x00003c20
        /*055c*/ 	.word	0x000000ff
        /*0560*/ 	.word	0x000000e0
        /*0564*/ 	.short	0x010a
        /*0566*/ 	.byte	0x08
	.zero		1


	//   ....[70]....
        /*0568*/ 	.word	0x00003c70
        /*056c*/ 	.word	0x000000ff
        /*0570*/ 	.word	0x00000000
        /*0574*/ 	.short	0x0101
        /*0576*/ 	.byte	0x05
	.zero		1


	//   ....[71]....
        /*0578*/ 	.word	0x000040a0
        /*057c*/ 	.word	0x00000000
        /*0580*/ 	.word	0x00000060
        /*0584*/ 	.short	0x010a
        /*0586*/ 	.byte	0xff
	.zero		1


	//   ....[72]....
        /*0588*/ 	.word	0x00004160
        /*058c*/ 	.word	0x00000000
        /*0590*/ 	.word	0x00000000
        /*0594*/ 	.short	0x0101
        /*0596*/ 	.byte	0xff
	.zero		1


	//   ....[73]....
        /*0598*/ 	.word	0x00004480
        /*059c*/ 	.word	0x000000ff
        /*05a0*/ 	.word	0x00000058
        /*05a4*/ 	.short	0x010a
        /*05a6*/ 	.byte	0x07
	.zero		1


	//   ....[74]....
        /*05a8*/ 	.word	0x00004670
        /*05ac*/ 	.word	0x000000ff
        /*05b0*/ 	.word	0x00000040
        /*05b4*/ 	.short	0x010a
        /*05b6*/ 	.byte	0x07
	.zero		1


	//   ....[75]....
        /*05b8*/ 	.word	0x000048d0
        /*05bc*/ 	.word	0x000000ff
        /*05c0*/ 	.word	0x00000030
        /*05c4*/ 	.short	0x010b
        /*05c6*/ 	.byte	0x07
	.zero		1


	//   ....[76]....
        /*05c8*/ 	.word	0x00004940
        /*05cc*/ 	.word	0x000000ff
        /*05d0*/ 	.word	0x00000000
        /*05d4*/ 	.short	0x0101
        /*05d6*/ 	.byte	0x0e
	.zero		1


	//   ....[77]....
        /*05d8*/ 	.word	0x00004980
        /*05dc*/ 	.word	0x000000ff
        /*05e0*/ 	.word	0x00000048
        /*05e4*/ 	.short	0x010a
        /*05e6*/ 	.byte	0x07
	.zero		1


	//   ....[78]....
        /*05e8*/ 	.word	0x00004bb0
        /*05ec*/ 	.word	0x000000ff
        /*05f0*/ 	.word	0x00000038
        /*05f4*/ 	.short	0x010b
        /*05f6*/ 	.byte	0x07
	.zero		1


	//   ....[79]....
        /*05f8*/ 	.word	0x00004bd0
        /*05fc*/ 	.word	0x000000ff
        /*0600*/ 	.word	0x00000000
        /*0604*/ 	.short	0x0101
        /*0606*/ 	.byte	0x0d
	.zero		1


	//   ....[80]....
        /*0608*/ 	.word	0x00004c00
        /*060c*/ 	.word	0x000000ff
        /*0610*/ 	.word	0x00000040
        /*0614*/ 	.short	0x010a
        /*0616*/ 	.byte	0x07
	.zero		1


	//   ....[81]....
        /*0618*/ 	.word	0x00004c40
        /*061c*/ 	.word	0x00000000
        /*0620*/ 	.word	0x00000048
        /*0624*/ 	.short	0x010a
        /*0626*/ 	.byte	0xff
	.zero		1


	//   ....[82]....
        /*0628*/ 	.word	0x00004f70
        /*062c*/ 	.word	0x00000000
        /*0630*/ 	.word	0x00000060
        /*0634*/ 	.short	0x010a
        /*0636*/ 	.byte	0xff
	.zero		1


	//   ....[83]....
        /*0638*/ 	.word	0x00005080
        /*063c*/ 	.word	0x00000000
        /*0640*/ 	.word	0x00000000
        /*0644*/ 	.short	0x0101
        /*0646*/ 	.byte	0xff
	.zero		1


	//   ....[84]....
        /*0648*/ 	.word	0x00005a90
        /*064c*/ 	.word	0x00000003
        /*0650*/ 	.word	0x00000030
        /*0654*/ 	.short	0x010a
        /*0656*/ 	.byte	0xff
	.zero		1


	//   ....[85]....
        /*0658*/ 	.word	0x00005ae0
        /*065c*/ 	.word	0x0000006f
        /*0660*/ 	.word	0x00000080
        /*0664*/ 	.short	0x010a
        /*0666*/ 	.byte	0xff
	.zero		1


	//   ....[86]....
        /*0668*/ 	.word	0x00005c10
        /*066c*/ 	.word	0x00000003
        /*0670*/ 	.word	0x00000030
        /*0674*/ 	.short	0x010a
        /*0676*/ 	.byte	0xff
	.zero		1


	//   ....[87]....
        /*0678*/ 	.word	0x00005d50
        /*067c*/ 	.word	0x00000000
        /*0680*/ 	.word	0x00000000
        /*0684*/ 	.short	0x0101
        /*0686*/ 	.byte	0xff
	.zero		1


	//   ....[88]....
        /*0688*/ 	.word	0x00005db0
        /*068c*/ 	.word	0x0000006f
        /*0690*/ 	.word	0x00000080
        /*0694*/ 	.short	0x010a
        /*0696*/ 	.byte	0xff
	.zero		1


	//   ....[89]....
        /*0698*/ 	.word	0x00006950
        /*069c*/ 	.word	0x0000007d
        /*06a0*/ 	.word	0x00000030
        /*06a4*/ 	.short	0x010a
        /*06a6*/ 	.byte	0xff
	.zero		1


	//   ....[90]....
        /*06a8*/ 	.word	0x00006a10
        /*06ac*/ 	.word	0x0000007d
        /*06b0*/ 	.word	0x00000030
        /*06b4*/ 	.short	0x010a
        /*06b6*/ 	.byte	0xff
	.zero		1


	//   ....[91]....
        /*06b8*/ 	.word	0x00006b50
        /*06bc*/ 	.word	0x00000002
        /*06c0*/ 	.word	0x00000000
        /*06c4*/ 	.short	0x0101
        /*06c6*/ 	.byte	0xff
	.zero		1


	//   ....[92]....
        /*06c8*/ 	.word	0x00006e30
        /*06cc*/ 	.word	0x0000006f
        /*06d0*/ 	.word	0x00000000
        /*06d4*/ 	.short	0x0101
        /*06d6*/ 	.byte	0xff
	.zero		1


	//   ....[93]....
        /*06d8*/ 	.word	0x000077e0
        /*06dc*/ 	.word	0x00000003
        /*06e0*/ 	.word	0x000000d0
        /*06e4*/ 	.short	0x010a
        /*06e6*/ 	.byte	0xff
	.zero		1


	//   ....[94]....
        /*06e8*/ 	.word	0x00007840
        /*06ec*/ 	.word	0x00000002
        /*06f0*/ 	.word	0x00000018
        /*06f4*/ 	.short	0x010a
        /*06f6*/ 	.byte	0xff
	.zero		1


	//   ....[95]....
        /*06f8*/ 	.word	0x000078a0
        /*06fc*/ 	.word	0x00000002
        /*0700*/ 	.word	0x00000018
        /*0704*/ 	.short	0x010a
        /*0706*/ 	.byte	0xff
	.zero		1


	//   ....[96]....
        /*0708*/ 	.word	0x000078f0
        /*070c*/ 	.word	0x00000002
        /*0710*/ 	.word	0x00000060
        /*0714*/ 	.short	0x010a
        /*0716*/ 	.byte	0xff
	.zero		1


	//   ....[97]....
        /*0718*/ 	.word	0x00007950
        /*071c*/ 	.word	0x00000000
        /*0720*/ 	.word	0x00000000
        /*0724*/ 	.short	0x010a
        /*0726*/ 	.byte	0xff
	.zero		1


	//   ....[98]....
        /*0728*/ 	.word	0x000079b0
        /*072c*/ 	.word	0x00000000
        /*0730*/ 	.word	0x00000000
        /*0734*/ 	.short	0x010a
        /*0736*/ 	.byte	0xff
	.zero		1


	//   ....[99]....
        /*0738*/ 	.word	0x00007a00
        /*073c*/ 	.word	0x00000000
        /*0740*/ 	.word	0x000000c0
        /*0744*/ 	.short	0x010a
        /*0746*/ 	.byte	0xff
	.zero		1


	//   ....[100]....
        /*0748*/ 	.word	0x00007a60
        /*074c*/ 	.word	0x00000000
        /*0750*/ 	.word	0x00000070
        /*0754*/ 	.short	0x010a
        /*0756*/ 	.byte	0xff
	.zero		1


	//   ....[101]....
        /*0758*/ 	.word	0x00007ab0
        /*075c*/ 	.word	0x00000000
        /*0760*/ 	.word	0x00000060
        /*0764*/ 	.short	0x010a
        /*0766*/ 	.byte	0xff
	.zero		1


	//   ....[102]....
        /*0768*/ 	.word	0x00007b10
        /*076c*/ 	.word	0x00000000
        /*0770*/ 	.word	0x00000070
        /*0774*/ 	.short	0x010a
        /*0776*/ 	.byte	0xff
	.zero		1


	//   ....[103]....
        /*0778*/ 	.word	0x00007b70
        /*077c*/ 	.word	0x00000004
        /*0780*/ 	.word	0x00000008
        /*0784*/ 	.short	0x010a
        /*0786*/ 	.byte	0xff
	.zero		1


	//   ....[104]....
        /*0788*/ 	.word	0x00007c50
        /*078c*/ 	.word	0x00000002
        /*0790*/ 	.word	0x00000008
        /*0794*/ 	.short	0x010a
        /*0796*/ 	.byte	0xff
	.zero		1


	//   ....[105]....
        /*0798*/ 	.word	0x00007ca0
        /*079c*/ 	.word	0x00000000
        /*07a0*/ 	.word	0x00000060
        /*07a4*/ 	.short	0x010a
        /*07a6*/ 	.byte	0xff
	.zero		1


	//   ....[106]....
        /*07a8*/ 	.word	0x00007d00
        /*07ac*/ 	.word	0x00000000
        /*07b0*/ 	.word	0x000000a0
        /*07b4*/ 	.short	0x010a
        /*07b6*/ 	.byte	0xff
	.zero		1


	//   ....[107]....
        /*07b8*/ 	.word	0x00007d60
        /*07bc*/ 	.word	0x00000000
        /*07c0*/ 	.word	0x00000000
        /*07c4*/ 	.short	0x010a
        /*07c6*/ 	.byte	0xff
	.zero		1


	//   ....[108]....
        /*07c8*/ 	.word	0x00007dc0
        /*07cc*/ 	.word	0x00000000
        /*07d0*/ 	.word	0x00000000
        /*07d4*/ 	.short	0x010a
        /*07d6*/ 	.byte	0xff
	.zero		1


	//   ....[109]....
        /*07d8*/ 	.word	0x00007e20
        /*07dc*/ 	.word	0x00000000
        /*07e0*/ 	.word	0x00000000
        /*07e4*/ 	.short	0x010a
        /*07e6*/ 	.byte	0xff
	.zero		1


	//   ....[110]....
        /*07e8*/ 	.word	0x00007e80
        /*07ec*/ 	.word	0x00000000
        /*07f0*/ 	.word	0x00000000
        /*07f4*/ 	.short	0x010a
        /*07f6*/ 	.byte	0xff
	.zero		1


	//   ....[111]....
        /*07f8*/ 	.word	0x00007ee0
        /*07fc*/ 	.word	0x00000000
        /*0800*/ 	.word	0x000000e0
        /*0804*/ 	.short	0x010a
        /*0806*/ 	.byte	0xff
	.zero		1


	//   ....[112]....
        /*0808*/ 	.word	0x00007f30
        /*080c*/ 	.word	0x00000000
        /*0810*/ 	.word	0x00000060
        /*0814*/ 	.short	0x010a
        /*0816*/ 	.byte	0xff
	.zero		1


	//   ....[113]....
        /*0818*/ 	.word	0x00007f90
        /*081c*/ 	.word	0x00000000
        /*0820*/ 	.word	0x00000058
        /*0824*/ 	.short	0x010a
        /*0826*/ 	.byte	0xff
	.zero		1


	//   ....[114]....
        /*0828*/ 	.word	0x00007ff0
        /*082c*/ 	.word	0x00000003
        /*0830*/ 	.word	0x00000040
        /*0834*/ 	.short	0x010a
        /*0836*/ 	.byte	0xff
	.zero		1


	//   ....[115]....
        /*0838*/ 	.word	0x00008050
        /*083c*/ 	.word	0x00000003
        /*0840*/ 	.word	0x00000048
        /*0844*/ 	.short	0x010a
        /*0846*/ 	.byte	0xff
	.zero		1


	//   ....[116]....
        /*0848*/ 	.word	0x000080b0
        /*084c*/ 	.word	0x00000000
        /*0850*/ 	.word	0x00000040
        /*0854*/ 	.short	0x010a
        /*0856*/ 	.byte	0xff
	.zero		1


	//   ....[117]....
        /*0858*/ 	.word	0x00008100
        /*085c*/ 	.word	0x00000000
        /*0860*/ 	.word	0x00000060
        /*0864*/ 	.short	0x010a
        /*0866*/ 	.byte	0xff
	.zero		1


	//   ....[118]....
        /*0868*/ 	.word	0x00008150
        /*086c*/ 	.word	0x00000003
        /*0870*/ 	.word	0x00000030
        /*0874*/ 	.short	0x010a
        /*0876*/ 	.byte	0xff
	.zero		1


	//   ....[119]....
        /*0878*/ 	.word	0x000081a0
        /*087c*/ 	.word	0x0000006f
        /*0880*/ 	.word	0x00000080
        /*0884*/ 	.short	0x010a
        /*0886*/ 	.byte	0xff
	.zero		1


	//   ....[120]....
        /*0888*/ 	.word	0x000081f0
        /*088c*/ 	.word	0x0000007d
        /*0890*/ 	.word	0x00000030
        /*0894*/ 	.short	0x010a
        /*0896*/ 	.byte	0xff
	.zero		1


	//----- nvinfo : EIATTR_NUM_MBARRIERS
	.align		4
.L_47:
        /*0898*/ 	.byte	0x03, 0x38
        /*089a*/ 	.short	0x001d


	//----- nvinfo : EIATTR_EXIT_INSTR_OFFSETS
	.align		4
        /*089c*/ 	.byte	0x04, 0x1c
        /*089e*/ 	.short	(.L_49 - .L_48)


	//   ....[0]....
.L_48:
        /*08a0*/ 	.word	0x00002710


	//   ....[1]....
        /*08a4*/ 	.word	0x00002c10


	//   ....[2]....
        /*08a8*/ 	.word	0x00002c70


	//   ....[3]....
        /*08ac*/ 	.word	0x00003ea0


	//   ....[4]....
        /*08b0*/ 	.word	0x00004c70


	//   ....[5]....
        /*08b4*/ 	.word	0x00004cb0


	//   ....[6]....
        /*08b8*/ 	.word	0x000077d0


	//----- nvinfo : EIATTR_MAX_THREADS
	.align		4
.L_49:
        /*08bc*/ 	.byte	0x04, 0x05
        /*08be*/ 	.short	(.L_51 - .L_50)
.L_50:
        /*08c0*/ 	.word	0x00000100
        /*08c4*/ 	.word	0x00000001
        /*08c8*/ 	.word	0x00000001


	//----- nvinfo : EIATTR_CRS_STACK_SIZE
	.align		4
.L_51:
        /*08cc*/ 	.byte	0x04, 0x1e
        /*08ce*/ 	.short	(.L_53 - .L_52)
.L_52:
        /*08d0*/ 	.word	0x00000000


	//----- nvinfo : EIATTR_CBANK_PARAM_SIZE
	.align		4
.L_53:
        /*08d4*/ 	.byte	0x03, 0x19
        /*08d6*/ 	.short	0x0800


	//----- nvinfo : EIATTR_PARAM_CBANK
	.align		4
        /*08d8*/ 	.byte	0x04, 0x0a
        /*08da*/ 	.short	(.L_55 - .L_54)
	.align		4
.L_54:
        /*08dc*/ 	.word	index@(.nv.constant0._ZN7cutlass13device_kernelINS_4gemm6kernel13GemmUniversalIN4cute5tupleIJiiiiEEENS1_10collective13CollectiveMmaINS1_35MainloopSm100TmaUmmaWarpSpecializedILi3ELi2ELi4ENS5_IJNS4_1CILi2EEENSA_ILi1EEESC_EEEEENS5_IJNSA_ILi128EEESF_NSA_ILi32EEEEEENS_12float_e4m3_tENS5_IJlSC_lEEESI_SJ_NS4_8TiledMMAINS4_8MMA_AtomIJNS4_10MMA_TraitsINS4_25SM100_MMA_F8F6F4_2x1SM_SSEJSI_SI_fSF_SF_NS4_17integral_constantINS4_4UMMA5MajorELSQ_0EEESR_NSO_INSP_7ScaleInELSS_0EEEST_EEEEEENS4_6LayoutINS5_IJSC_SC_SC_EEENS5_IJNSA_ILi0EEESY_SY_EEEEENS5_IJNS4_10UnderscoreES11_S11_EEEEENS4_18SM100_TMA_2SM_LOADENS4_14ComposedLayoutINS4_7SwizzleILi1ELi4ELi3EEENS4_18smem_ptr_flag_bitsILi8EEENSW_INS5_IJNSA_ILi8EEESG_EEENS5_IJSG_SC_EEEEEEEvNS4_8identityES14_S1E_vS1F_EENS_8epilogue10collective18CollectiveEpilogueINS1H_23Sm100TmaWarpSpecializedILi2ELi2ELi32ELb0ELb0EEEJNS5_IJNSA_ILi64EEESF_SG_EEENS5_IJNSW_IS1M_SC_EENSW_INS5_IJSG_SB_EEENS5_IJSC_S1M_EEEEEEEESI_SJ_SI_SJ_NS1H_6fusion15FusionCallbacksIS1L_NS1T_17LinearCombinationISI_fSI_fLNS_15FloatRoundStyleE2EEES1N_S1S_JEEENS4_5SM1004TMEM4LOAD26SM100_TMEM_LOAD_32dp32b32xENS4_13SM90_TMA_LOADES1E_NS4_39AutoVectorizingCopyWithAssumedAlignmentILi128EEENS4_14SM90_TMA_STOREES1E_S25_S25_EEEvvEEEEvNT_6ParamsE)
        /*08e0*/ 	.short	0x0380
        /*08e2*/ 	.short	0x0800


	//----- nvinfo : EIATTR_SW_WAR
	.align		4
.L_55:
        /*08e4*/ 	.byte	0x04, 0x36
        /*08e6*/ 	.short	(.L_57 - .L_56)
.L_56:
        /*08e8*/ 	.word	0x00000008
.L_57:


//--------------------- .nv.callgraph             --------------------------
	.section	.nv.callgraph,"",@"SHT_CUDA_CALLGRAPH"
	.align	4
	.sectionentsize	8
	.align		4
        /*0000*/ 	.word	0x00000000
	.align		4
        /*0004*/ 	.word	0xffffffff
	.align		4
        /*0008*/ 	.word	index@(_ZN7cutlass13device_kernelINS_4gemm6kernel13GemmUniversalIN4cute5tupleIJiiiiEEENS1_10collective13CollectiveMmaINS1_35MainloopSm100TmaUmmaWarpSpecializedILi3ELi2ELi4ENS5_IJNS4_1CILi2EEENSA_ILi1EEESC_EEEEENS5_IJNSA_ILi128EEESF_NSA_ILi32EEEEEENS_12float_e4m3_tENS5_IJlSC_lEEESI_SJ_NS4_8TiledMMAINS4_8MMA_AtomIJNS4_10MMA_TraitsINS4_25SM100_MMA_F8F6F4_2x1SM_SSEJSI_SI_fSF_SF_NS4_17integral_constantINS4_4UMMA5MajorELSQ_0EEESR_NSO_INSP_7ScaleInELSS_0EEEST_EEEEEENS4_6LayoutINS5_IJSC_SC_SC_EEENS5_IJNSA_ILi0EEESY_SY_EEEEENS5_IJNS4_10UnderscoreES11_S11_EEEEENS4_18SM100_TMA_2SM_LOADENS4_14ComposedLayoutINS4_7SwizzleILi1ELi4ELi3EEENS4_18smem_ptr_flag_bitsILi8EEENSW_INS5_IJNSA_ILi8EEESG_EEENS5_IJSG_SC_EEEEEEEvNS4_8identityES14_S1E_vS1F_EENS_8epilogue10collective18CollectiveEpilogueINS1H_23Sm100TmaWarpSpecializedILi2ELi2ELi32ELb0ELb0EEEJNS5_IJNSA_ILi64EEESF_SG_EEENS5_IJNSW_IS1M_SC_EENSW_INS5_IJSG_SB_EEENS5_IJSC_S1M_EEEEEEEESI_SJ_SI_SJ_NS1H_6fusion15FusionCallbacksIS1L_NS1T_17LinearCombinationISI_fSI_fLNS_15FloatRoundStyleE2EEES1N_S1S_JEEENS4_5SM1004TMEM4LOAD26SM100_TMEM_LOAD_32dp32b32xENS4_13SM90_TMA_LOADES1E_NS4_39AutoVectorizingCopyWithAssumedAlignmentILi128EEENS4_14SM90_TMA_STOREES1E_S25_S25_EEEvvEEEEvNT_6ParamsE)
	.align		4
        /*000c*/ 	.word	index@(__assertfail)
	.align		4
        /*0010*/ 	.word	0x00000000
	.align		4
        /*0014*/ 	.word	0xfffffffe
	.align		4
        /*0018*/ 	.word	0x00000000
	.align		4
        /*001c*/ 	.word	0xfffffffd
	.align		4
        /*0020*/ 	.word	0x00000000
	.align		4
        /*0024*/ 	.word	0xfffffffc


//--------------------- .nv.constant4             --------------------------
	.section	.nv.constant4,"a",@progbits
	.align	8
	.align		8
.nv.constant4:
        /*0000*/ 	.dword	__assertfail
	.align		8
        /*0008*/ 	.dword	__unnamed_1
	.align		8
        /*0010*/ 	.dword	__unnamed_2
	.align		8
        /*0018*/ 	.dword	_ZN39_INTERNAL_38ddc2b6_4_k_cu_7c720a57_82944cuda3std3__45__cpo5beginE
	.align		8
        /*0020*/ 	.dword	_ZN39_INTERNAL_38ddc2b6_4_k_cu_7c720a57_82944cuda3std3__45__cpo3endE
	.align		8
        /*0028*/ 	.dword	_ZN39_INTERNAL_38ddc2b6_4_k_cu_7c720a57_82944cuda3std3__45__cpo6cbeginE
	.align		8
        /*0030*/ 	.dword	_ZN39_INTERNAL_38ddc2b6_4_k_cu_7c720a57_82944cuda3std3__45__cpo4cendE
	.align		8
        /*0038*/ 	.dword	_ZN39_INTERNAL_38ddc2b6_4_k_cu_7c720a57_82944cuda3std3__441_GLOBAL__N__38ddc2b6_4_k_cu_7c720a57_82946ignoreE
	.align		8
        /*0040*/ 	.dword	_ZN39_INTERNAL_38ddc2b6_4_k_cu_7c720a57_82944cuda3std3__419piecewise_constructE
	.align		8
        /*0048*/ 	.dword	_ZN39_INTERNAL_38ddc2b6_4_k_cu_7c720a57_82944cuda3std3__48in_placeE
	.align		8
        /*0050*/ 	.dword	_ZN39_INTERNAL_38ddc2b6_4_k_cu_7c720a57_82944cuda3std6ranges3__45__cpo4swapE
	.align		8
        /*0058*/ 	.dword	_ZN39_INTERNAL_38ddc2b6_4_k_cu_7c720a57_82944cuda3std6ranges3__45__cpo9iter_moveE
	.align		8
        /*0060*/ 	.dword	_ZN39_INTERNAL_38ddc2b6_4_k_cu_7c720a57_82944cute7productE
	.align		8
        /*0068*/ 	.dword	_ZN39_INTERNAL_38ddc2b6_4_k_cu_7c720a57_82944cute1_E
	.align		8
        /*0070*/ 	.dword	$str$25
	.align		8
        /*0078*/ 	.dword	$str$26
	.align		8
        /*0080*/ 	.dword	$str$27
	.align		8
        /*0088*/ 	.dword	$str$28


//--------------------- .text._ZN7cutlass13device_kernelINS_4gemm6kernel13GemmUniversalIN4cute5tupleIJiiiiEEENS1_10collective13CollectiveMmaINS1_35MainloopSm100TmaUmmaWarpSpecializedILi3ELi2ELi4ENS5_IJNS4_1CILi2EEENSA_ILi1EEESC_EEEEENS5_IJNSA_ILi128EEESF_NSA_ILi32EEEEEENS_12float_e4m3_tENS5_IJlSC_lEEESI_SJ_NS4_8TiledMMAINS4_8MMA_AtomIJNS4_10MMA_TraitsINS4_25SM100_MMA_F8F6F4_2x1SM_SSEJSI_SI_fSF_SF_NS4_17integral_constantINS4_4UMMA5MajorELSQ_0EEESR_NSO_INSP_7ScaleInELSS_0EEEST_EEEEEENS4_6LayoutINS5_IJSC_SC_SC_EEENS5_IJNSA_ILi0EEESY_SY_EEEEENS5_IJNS4_10UnderscoreES11_S11_EEEEENS4_18SM100_TMA_2SM_LOADENS4_14ComposedLayoutINS4_7SwizzleILi1ELi4ELi3EEENS4_18smem_ptr_flag_bitsILi8EEENSW_INS5_IJNSA_ILi8EEESG_EEENS5_IJSG_SC_EEEEEEEvNS4_8identityES14_S1E_vS1F_EENS_8epilogue10collective18CollectiveEpilogueINS1H_23Sm100TmaWarpSpecializedILi2ELi2ELi32ELb0ELb0EEEJNS5_IJNSA_ILi64EEESF_SG_EEENS5_IJNSW_IS1M_SC_EENSW_INS5_IJSG_SB_EEENS5_IJSC_S1M_EEEEEEEESI_SJ_SI_SJ_NS1H_6fusion15FusionCallbacksIS1L_NS1T_17LinearCombinationISI_fSI_fLNS_15FloatRoundStyleE2EEES1N_S1S_JEEENS4_5SM1004TMEM4LOAD26SM100_TMEM_LOAD_32dp32b32xENS4_13SM90_TMA_LOADES1E_NS4_39AutoVectorizingCopyWithAssumedAlignmentILi128EEENS4_14SM90_TMA_STOREES1E_S25_S25_EEEvvEEEEvNT_6ParamsE --------------------------
	.section	.text._ZN7cutlass13device_kernelINS_4gemm6kernel13GemmUniversalIN4cute5tupleIJiiiiEEENS1_10collective13CollectiveMmaINS1_35MainloopSm100TmaUmmaWarpSpecializedILi3ELi2ELi4ENS5_IJNS4_1CILi2EEENSA_ILi1EEESC_EEEEENS5_IJNSA_ILi128EEESF_NSA_ILi32EEEEEENS_12float_e4m3_tENS5_IJlSC_lEEESI_SJ_NS4_8TiledMMAINS4_8MMA_AtomIJNS4_10MMA_TraitsINS4_25SM100_MMA_F8F6F4_2x1SM_SSEJSI_SI_fSF_SF_NS4_17integral_constantINS4_4UMMA5MajorELSQ_0EEESR_NSO_INSP_7ScaleInELSS_0EEEST_EEEEEENS4_6LayoutINS5_IJSC_SC_SC_EEENS5_IJNSA_ILi0EEESY_SY_EEEEENS5_IJNS4_10UnderscoreES11_S11_EEEEENS4_18SM100_TMA_2SM_LOADENS4_14ComposedLayoutINS4_7SwizzleILi1ELi4ELi3EEENS4_18smem_ptr_flag_bitsILi8EEENSW_INS5_IJNSA_ILi8EEESG_EEENS5_IJSG_SC_EEEEEEEvNS4_8identityES14_S1E_vS1F_EENS_8epilogue10collective18CollectiveEpilogueINS1H_23Sm100TmaWarpSpecializedILi2ELi2ELi32ELb0ELb0EEEJNS5_IJNSA_ILi64EEESF_SG_EEENS5_IJNSW_IS1M_SC_EENSW_INS5_IJSG_SB_EEENS5_IJSC_S1M_EEEEEEEESI_SJ_SI_SJ_NS1H_6fusion15FusionCallbacksIS1L_NS1T_17LinearCombinationISI_fSI_fLNS_15FloatRoundStyleE2EEES1N_S1S_JEEENS4_5SM1004TMEM4LOAD26SM100_TMEM_LOAD_32dp32b32xENS4_13SM90_TMA_LOADES1E_NS4_39AutoVectorizingCopyWithAssumedAlignmentILi128EEENS4_14SM90_TMA_STOREES1E_S25_S25_EEEvvEEEEvNT_6ParamsE,"ax",@progbits
	.align	128
.text._ZN7cutlass13device_kernelINS_4gemm6kernel13GemmUniversalIN4cute5tupleIJiiiiEEENS1_10collective13CollectiveMmaINS1_35MainloopSm100TmaUmmaWarpSpecializedILi3ELi2ELi4ENS5_IJNS4_1CILi2EEENSA_ILi1EEESC_EEEEENS5_IJNSA_ILi128EEESF_NSA_ILi32EEEEEENS_12float_e4m3_tENS5_IJlSC_lEEESI_SJ_NS4_8TiledMMAINS4_8MMA_AtomIJNS4_10MMA_TraitsINS4_25SM100_MMA_F8F6F4_2x1SM_SSEJSI_SI_fSF_SF_NS4_17integral_constantINS4_4UMMA5MajorELSQ_0EEESR_NSO_INSP_7ScaleInELSS_0EEEST_EEEEEENS4_6LayoutINS5_IJSC_SC_SC_EEENS5_IJNSA_ILi0EEESY_SY_EEEEENS5_IJNS4_10UnderscoreES11_S11_EEEEENS4_18SM100_TMA_2SM_LOADENS4_14ComposedLayoutINS4_7SwizzleILi1ELi4ELi3EEENS4_18smem_ptr_flag_bitsILi8EEENSW_INS5_IJNSA_ILi8EEESG_EEENS5_IJSG_SC_EEEEEEEvNS4_8identityES14_S1E_vS1F_EENS_8epilogue10collective18CollectiveEpilogueINS1H_23Sm100TmaWarpSpecializedILi2ELi2ELi32ELb0ELb0EEEJNS5_IJNSA_ILi64EEESF_SG_EEENS5_IJNSW_IS1M_SC_EENSW_INS5_IJSG_SB_EEENS5_IJSC_S1M_EEEEEEEESI_SJ_SI_SJ_NS1H_6fusion15FusionCallbacksIS1L_NS1T_17LinearCombinationISI_fSI_fLNS_15FloatRoundStyleE2EEES1N_S1S_JEEENS4_5SM1004TMEM4LOAD26SM100_TMEM_LOAD_32dp32b32xENS4_13SM90_TMA_LOADES1E_NS4_39AutoVectorizingCopyWithAssumedAlignmentILi128EEENS4_14SM90_TMA_STOREES1E_S25_S25_EEEvvEEEEvNT_6ParamsE:
        .type           _ZN7cutlass13device_kernelINS_4gemm6kernel13GemmUniversalIN4cute5tupleIJiiiiEEENS1_10collective13CollectiveMmaINS1_35MainloopSm100TmaUmmaWarpSpecializedILi3ELi2ELi4ENS5_IJNS4_1CILi2EEENSA_ILi1EEESC_EEEEENS5_IJNSA_ILi128EEESF_NSA_ILi32EEEEEENS_12float_e4m3_tENS5_IJlSC_lEEESI_SJ_NS4_8TiledMMAINS4_8MMA_AtomIJNS4_10MMA_TraitsINS4_25SM100_MMA_F8F6F4_2x1SM_SSEJSI_SI_fSF_SF_NS4_17integral_constantINS4_4UMMA5MajorELSQ_0EEESR_NSO_INSP_7ScaleInELSS_0EEEST_EEEEEENS4_6LayoutINS5_IJSC_SC_SC_EEENS5_IJNSA_ILi0EEESY_SY_EEEEENS5_IJNS4_10UnderscoreES11_S11_EEEEENS4_18SM100_TMA_2SM_LOADENS4_14ComposedLayoutINS4_7SwizzleILi1ELi4ELi3EEENS4_18smem_ptr_flag_bitsILi8EEENSW_INS5_IJNSA_ILi8EEESG_EEENS5_IJSG_SC_EEEEEEEvNS4_8identityES14_S1E_vS1F_EENS_8epilogue10collective18CollectiveEpilogueINS1H_23Sm100TmaWarpSpecializedILi2ELi2ELi32ELb0ELb0EEEJNS5_IJNSA_ILi64EEESF_SG_EEENS5_IJNSW_IS1M_SC_EENSW_INS5_IJSG_SB_EEENS5_IJSC_S1M_EEEEEEEESI_SJ_SI_SJ_NS1H_6fusion15FusionCallbacksIS1L_NS1T_17LinearCombinationISI_fSI_fLNS_15FloatRoundStyleE2EEES1N_S1S_JEEENS4_5SM1004TMEM4LOAD26SM100_TMEM_LOAD_32dp32b32xENS4_13SM90_TMA_LOADES1E_NS4_39AutoVectorizingCopyWithAssumedAlignmentILi128EEENS4_14SM90_TMA_STOREES1E_S25_S25_EEEvvEEEEvNT_6ParamsE,@function
        .size           _ZN7cutlass13device_kernelINS_4gemm6kernel13GemmUniversalIN4cute5tupleIJiiiiEEENS1_10collective13CollectiveMmaINS1_35MainloopSm100TmaUmmaWarpSpecializedILi3ELi2ELi4ENS5_IJNS4_1CILi2EEENSA_ILi1EEESC_EEEEENS5_IJNSA_ILi128EEESF_NSA_ILi32EEEEEENS_12float_e4m3_tENS5_IJlSC_lEEESI_SJ_NS4_8TiledMMAINS4_8MMA_AtomIJNS4_10MMA_TraitsINS4_25SM100_MMA_F8F6F4_2x1SM_SSEJSI_SI_fSF_SF_NS4_17integral_constantINS4_4UMMA5MajorELSQ_0EEESR_NSO_INSP_7ScaleInELSS_0EEEST_EEEEEENS4_6LayoutINS5_IJSC_SC_SC_EEENS5_IJNSA_ILi0EEESY_SY_EEEEENS5_IJNS4_10UnderscoreES11_S11_EEEEENS4_18SM100_TMA_2SM_LOADENS4_14ComposedLayoutINS4_7SwizzleILi1ELi4ELi3EEENS4_18smem_ptr_flag_bitsILi8EEENSW_INS5_IJNSA_ILi8EEESG_EEENS5_IJSG_SC_EEEEEEEvNS4_8identityES14_S1E_vS1F_EENS_8epilogue10collective18CollectiveEpilogueINS1H_23Sm100TmaWarpSpecializedILi2ELi2ELi32ELb0ELb0EEEJNS5_IJNSA_ILi64EEESF_SG_EEENS5_IJNSW_IS1M_SC_EENSW_INS5_IJSG_SB_EEENS5_IJSC_S1M_EEEEEEEESI_SJ_SI_SJ_NS1H_6fusion15FusionCallbacksIS1L_NS1T_17LinearCombinationISI_fSI_fLNS_15FloatRoundStyleE2EEES1N_S1S_JEEENS4_5SM1004TMEM4LOAD26SM100_TMEM_LOAD_32dp32b32xENS4_13SM90_TMA_LOADES1E_NS4_39AutoVectorizingCopyWithAssumedAlignmentILi128EEENS4_14SM90_TMA_STOREES1E_S25_S25_EEEvvEEEEvNT_6ParamsE,(.L_x_160 - _ZN7cutlass13device_kernelINS_4gemm6kernel13GemmUniversalIN4cute5tupleIJiiiiEEENS1_10collective13CollectiveMmaINS1_35MainloopSm100TmaUmmaWarpSpecializedILi3ELi2ELi4ENS5_IJNS4_1CILi2EEENSA_ILi1EEESC_EEEEENS5_IJNSA_ILi128EEESF_NSA_ILi32EEEEEENS_12float_e4m3_tENS5_IJlSC_lEEESI_SJ_NS4_8TiledMMAINS4_8MMA_AtomIJNS4_10MMA_TraitsINS4_25SM100_MMA_F8F6F4_2x1SM_SSEJSI_SI_fSF_SF_NS4_17integral_constantINS4_4UMMA5MajorELSQ_0EEESR_NSO_INSP_7ScaleInELSS_0EEEST_EEEEEENS4_6LayoutINS5_IJSC_SC_SC_EEENS5_IJNSA_ILi0EEESY_SY_EEEEENS5_IJNS4_10UnderscoreES11_S11_EEEEENS4_18SM100_TMA_2SM_LOADENS4_14ComposedLayoutINS4_7SwizzleILi1ELi4ELi3EEENS4_18smem_ptr_flag_bitsILi8EEENSW_INS5_IJNSA_ILi8EEESG_EEENS5_IJSG_SC_EEEEEEEvNS4_8identityES14_S1E_vS1F_EENS_8epilogue10collective18CollectiveEpilogueINS1H_23Sm100TmaWarpSpecializedILi2ELi2ELi32ELb0ELb0EEEJNS5_IJNSA_ILi64EEESF_SG_EEENS5_IJNSW_IS1M_SC_EENSW_INS5_IJSG_SB_EEENS5_IJSC_S1M_EEEEEEEESI_SJ_SI_SJ_NS1H_6fusion15FusionCallbacksIS1L_NS1T_17LinearCombinationISI_fSI_fLNS_15FloatRoundStyleE2EEES1N_S1S_JEEENS4_5SM1004TMEM4LOAD26SM100_TMEM_LOAD_32dp32b32xENS4_13SM90_TMA_LOADES1E_NS4_39AutoVectorizingCopyWithAssumedAlignmentILi128EEENS4_14SM90_TMA_STOREES1E_S25_S25_EEEvvEEEEvNT_6ParamsE)
        .other          _ZN7cutlass13device_kernelINS_4gemm6kernel13GemmUniversalIN4cute5tupleIJiiiiEEENS1_10collective13CollectiveMmaINS1_35MainloopSm100TmaUmmaWarpSpecializedILi3ELi2ELi4ENS5_IJNS4_1CILi2EEENSA_ILi1EEESC_EEEEENS5_IJNSA_ILi128EEESF_NSA_ILi32EEEEEENS_12float_e4m3_tENS5_IJlSC_lEEESI_SJ_NS4_8TiledMMAINS4_8MMA_AtomIJNS4_10MMA_TraitsINS4_25SM100_MMA_F8F6F4_2x1SM_SSEJSI_SI_fSF_SF_NS4_17integral_constantINS4_4UMMA5MajorELSQ_0EEESR_NSO_INSP_7ScaleInELSS_0EEEST_EEEEEENS4_6LayoutINS5_IJSC_SC_SC_EEENS5_IJNSA_ILi0EEESY_SY_EEEEENS5_IJNS4_10UnderscoreES11_S11_EEEEENS4_18SM100_TMA_2SM_LOADENS4_14ComposedLayoutINS4_7SwizzleILi1ELi4ELi3EEENS4_18smem_ptr_flag_bitsILi8EEENSW_INS5_IJNSA_ILi8EEESG_EEENS5_IJSG_SC_EEEEEEEvNS4_8identityES14_S1E_vS1F_EENS_8epilogue10collective18CollectiveEpilogueINS1H_23Sm100TmaWarpSpecializedILi2ELi2ELi32ELb0ELb0EEEJNS5_IJNSA_ILi64EEESF_SG_EEENS5_IJNSW_IS1M_SC_EENSW_INS5_IJSG_SB_EEENS5_IJSC_S1M_EEEEEEEESI_SJ_SI_SJ_NS1H_6fusion15FusionCallbacksIS1L_NS1T_17LinearCombinationISI_fSI_fLNS_15FloatRoundStyleE2EEES1N_S1S_JEEENS4_5SM1004TMEM4LOAD26SM100_TMEM_LOAD_32dp32b32xENS4_13SM90_TMA_LOADES1E_NS4_39AutoVectorizingCopyWithAssumedAlignmentILi128EEENS4_14SM90_TMA_STOREES1E_S25_S25_EEEvvEEEEvNT_6ParamsE,@"STO_CUDA_ENTRY STV_DEFAULT"
_ZN7cutlass13device_kernelINS_4gemm6kernel13GemmUniversalIN4cute5tupleIJiiiiEEENS1_10collective13CollectiveMmaINS1_35MainloopSm100TmaUmmaWarpSpecializedILi3ELi2ELi4ENS5_IJNS4_1CILi2EEENSA_ILi1EEESC_EEEEENS5_IJNSA_ILi128EEESF_NSA_ILi32EEEEEENS_12float_e4m3_tENS5_IJlSC_lEEESI_SJ_NS4_8TiledMMAINS4_8MMA_AtomIJNS4_10MMA_TraitsINS4_25SM100_MMA_F8F6F4_2x1SM_SSEJSI_SI_fSF_SF_NS4_17integral_constantINS4_4UMMA5MajorELSQ_0EEESR_NSO_INSP_7ScaleInELSS_0EEEST_EEEEEENS4_6LayoutINS5_IJSC_SC_SC_EEENS5_IJNSA_ILi0EEESY_SY_EEEEENS5_IJNS4_10UnderscoreES11_S11_EEEEENS4_18SM100_TMA_2SM_LOADENS4_14ComposedLayoutINS4_7SwizzleILi1ELi4ELi3EEENS4_18smem_ptr_flag_bitsILi8EEENSW_INS5_IJNSA_ILi8EEESG_EEENS5_IJSG_SC_EEEEEEEvNS4_8identityES14_S1E_vS1F_EENS_8epilogue10collective18CollectiveEpilogueINS1H_23Sm100TmaWarpSpecializedILi2ELi2ELi32ELb0ELb0EEEJNS5_IJNSA_ILi64EEESF_SG_EEENS5_IJNSW_IS1M_SC_EENSW_INS5_IJSG_SB_EEENS5_IJSC_S1M_EEEEEEEESI_SJ_SI_SJ_NS1H_6fusion15FusionCallbacksIS1L_NS1T_17LinearCombinationISI_fSI_fLNS_15FloatRoundStyleE2EEES1N_S1S_JEEENS4_5SM1004TMEM4LOAD26SM100_TMEM_LOAD_32dp32b32xENS4_13SM90_TMA_LOADES1E_NS4_39AutoVectorizingCopyWithAssumedAlignmentILi128EEENS4_14SM90_TMA_STOREES1E_S25_S25_EEEvvEEEEvNT_6ParamsE:
[----:B------:R-:W1:Y:S01]  /*0000*/  LDC R1, c[0x0][0x37c] ;  /* 0x0000df00ff017b82 */ /* 0x000e620000000800 */
[----:B------:R-:W2:Y:S01]  /*0010*/  S2R R109, SR_TID.X ;  /* 0x00000000006d7919 */ /* 0x000ea20000002100 */
[----:B------:R-:W3:Y:S06]  /*0020*/  LDCU.64 UR6, c[0x0][0x890] ;  /* 0x00011200ff0677ac */ /* 0x000eec0008000a00 */
[----:B------:R-:W4:Y:S01]  /*0030*/  S2UR UR37, SR_CgaCtaId ;  /* 0x00000000002579c3 */ /* 0x000f220000008800 */
[----:B------:R-:W-:Y:S02]  /*0040*/  PRMT R95, RZ, 0x7610, R95 ;  /* 0x00007610ff5f7816 */ /* 0x000fe4000000005f */
[----:B------:R-:W-:Y:S01]  /*0050*/  ELECT P1, URZ, PT ;  /* 0x0000000000ff782f */ /* 0x000fe20003820000 */
[----:B------:R-:W1:Y:S01]  /*0060*/  LDCU.64 UR46, c[0x0][0x358] ;  /* 0x00006b00ff2e77ac */ /* 0x000e620008000a00 */
[----:B---3--:R-:W-:-:S04]  /*0070*/  UISETP.NE.U32.AND UP0, UPT, UR6, URZ, UPT ;  /* 0x000000ff0600728c */ /* 0x008fc8000bf05070 */
[----:B------:R-:W-:Y:S02]  /*0080*/  UISETP.NE.AND.EX UP0, UPT, UR7, URZ, UPT, UP0 ;  /* 0x000000ff0700728c */ /* 0x000fe4000bf05300 */
[----:B----4-:R-:W-:Y:S02]  /*0090*/  ULOP3.LUT UR5, UR37, 0x1, URZ, 0xc0, !UPT ;  /* 0x0000000125057892 */ /* 0x010fe4000f8ec0ff */
[----:B------:R-:W-:Y:S01]  /*00a0*/  ULOP3.LUT UR4, UR37, 0x1, URZ, 0x3c, !UPT ;  /* 0x0000000125047892 */ /* 0x000fe2000f8e3cff */
[----:B--2---:R-:W-:-:S05]  /*00b0*/  SHF.R.U32.HI R102, RZ, 0x5, R109 ;  /* 0x00000005ff667819 */ /* 0x004fca000001166d */
[----:B------:R-:W2:Y:S02]  /*00c0*/  SHFL.IDX PT, R0, R102, RZ, 0x1f ;  /* 0x00001fff66007589 */ /* 0x000ea400000e0000 */
[----:B--2---:R-:W-:Y:S01]  /*00d0*/  R2UR UR10, R0 ;  /* 0x00000000000a72ca */ /* 0x004fe200000e0000 */
[----:B-1----:R-:W-:-:S14]  /*00e0*/  BRA.U UP0, `(.L_x_0) ;  /* 0x00000001002c7547 */ /* 0x002fdc000b800000 */
[----:B------:R-:W1:Y:S02]  /*00f0*/  LDCU.64 UR8, c[0x0][0x888] ;  /* 0x00011100ff0877ac */ /* 0x000e640008000a00 */
[----:B-1----:R-:W-:-:S04]  /*0100*/  UISETP.NE.U32.AND UP0, UPT, UR8, URZ, UPT ;  /* 0x000000ff0800728c */ /* 0x002fc8000bf05070 */
[----:B------:R-:W-:-:S09]  /*0110*/  UISETP.NE.AND.EX UP0, UPT, UR9, URZ, UPT, UP0 ;  /* 0x000000ff0900728c */ /* 0x000fd2000bf05300 */
[----:B------:R-:W-:Y:S05]  /*0120*/  BRA.U !UP0, `(.L_x_1) ;  /* 0x0000000108107547 */ /* 0x000fea000b800000 */
[----:B------:R-:W1:Y:S02]  /*0130*/  LDC.64 R2, c[0x0][0x888] ;  /* 0x00022200ff027b82 */ /* 0x000e640000000a00 */
[----:B-1----:R1:W5:Y:S01]  /*0140*/  LDG.E R49, desc[UR46][R2.64] ;  /* 0x0000002e02317981 */ /* 0x002362000c1e1900 */
[----:B------:R-:W-:Y:S01]  /*0150*/  HFMA2 R95, -RZ, RZ, 0, 5.9604644775390625e-08 ;  /* 0x00000001ff5f7431 */ /* 0x000fe200000001ff */
[----:B------:R-:W-:Y:S05]  /*0160*/  BRA `(.L_x_0) ;  /* 0x00000000000c7947 */ /* 0x000fea0003800000 */
.L_x_1:
[----:B------:R-:W1:Y:S01]  /*0170*/  LDCU UR8, c[0x0][0x880] ;  /* 0x00011000ff0877ac */ /* 0x000e620008000800 */
[----:B------:R-:W-:Y:S01]  /*0180*/  HFMA2 R95, -RZ, RZ, 0, 5.9604644775390625e-08 ;  /* 0x00000001ff5f7431 */ /* 0x000fe200000001ff */
[----:B-1----:R-:W-:-:S07]  /*0190*/  MOV R49, UR8 ;  /* 0x0000000800317c02 */ /* 0x002fce0008000f00 */
.L_x_0:
[----:B------:R-:W2:Y:S02]  /*01a0*/  LDCU.64 UR8, c[0x0][0x8b0] ;  /* 0x00011600ff0877ac */ /* 0x000ea40008000a00 */
[----:B--2---:R-:W-:-:S04]  /*01b0*/  UISETP.NE.U32.AND UP0, UPT, UR8, URZ, UPT ;  /* 0x000000ff0800728c */ /* 0x004fc8000bf05070 */
[----:B------:R-:W-:-:S09]  /*01c0*/  UISETP.NE.AND.EX UP0, UPT, UR9, URZ, UPT, UP0 ;  /* 0x000000ff0900728c */ /* 0x000fd2000bf05300 */
[----:B------:R-:W-:Y:S05]  /*01d0*/  BRA.U UP0, `(.L_x_2) ;  /* 0x0000000100247547 */ /* 0x000fea000b800000 */
[----:B------:R-:W2:Y:S02]  /*01e0*/  LDCU.64 UR8, c[0x0][0x8a8] ;  /* 0x00011500ff0877ac */ /* 0x000ea40008000a00 */
[----:B--2---:R-:W-:-:S04]  /*01f0*/  UISETP.NE.U32.AND UP0, UPT, UR8, URZ, UPT ;  /* 0x000000ff0800728c */ /* 0x004fc8000bf05070 */
[----:B------:R-:W-:-:S09]  /*0200*/  UISETP.NE.AND.EX UP0, UPT, UR9, URZ, UPT, UP0 ;  /* 0x000000ff0900728c */ /* 0x000fd2000bf05300 */
[----:B------:R-:W-:Y:S05]  /*0210*/  BRA.U !UP0, `(.L_x_3) ;  /* 0x00000001080c7547 */ /* 0x000fea000b800000 */
[----:B------:R-:W2:Y:S02]  /*0220*/  LDC.64 R46, c[0x0][0x8a8] ;  /* 0x00022a00ff2e7b82 */ /* 0x000ea40000000a00 */
[----:B--2---:R2:W5:Y:S01]  /*0230*/  LDG.E R46, desc[UR46][R46.64] ;  /* 0x0000002e2e2e7981 */ /* 0x004562000c1e1900 */
[----:B------:R-:W-:Y:S05]  /*0240*/  BRA `(.L_x_2) ;  /* 0x0000000000087947 */ /* 0x000fea0003800000 */
.L_x_3:
[----:B------:R-:W2:Y:S02]  /*0250*/  LDCU UR8, c[0x0][0x8a0] ;  /* 0x00011400ff0877ac */ /* 0x000ea40008000800 */
[----:B--2---:R-:W-:Y:S02]  /*0260*/  MOV R46, UR8 ;  /* 0x00000008002e7c02 */ /* 0x004fe40008000f00 */
.L_x_2:
[----:B------:R-:W-:Y:S01]  /*0270*/  IMAD.U32 R0, RZ, RZ, UR10 ;  /* 0x0000000aff007e24 */ /* 0x000fe2000f8e00ff */
[----:B------:R-:W-:Y:S04]  /*0280*/  BSSY.RECONVERGENT B0, `(.L_x_4) ;  /* 0x000000c000007945 */ /* 0x000fe80003800200 */
[C---:B------:R-:W-:Y:S02]  /*0290*/  ISETP.NE.OR P2, PT, R0.reuse, 0x1, !P1 ;  /* 0x000000010000780c */ /* 0x040fe40004f45670 */
[----:B------:R-:W-:-:S11]  /*02a0*/  ISETP.NE.OR P0, PT, R0, 0x3, !P1 ;  /* 0x000000030000780c */ /* 0x000fd60004f05670 */
[----:B------:R-:W-:Y:S05]  /*02b0*/  @P2 BRA `(.L_x_5) ;  /* 0x0000000000202947 */ /* 0x000fea0003800000 */
[----:B------:R-:W3:Y:S02]  /*02c0*/  LDCU.64 UR8, c[0x0][0x348] ;  /* 0x00006900ff0877ac */ /* 0x000ee40008000a00 */
[----:B---3--:R-:W-:Y:S02]  /*02d0*/  UIADD3 UR12, UP1, UPT, UR8, 0x80, URZ ;  /* 0x00000080080c7890 */ /* 0x008fe4000ff3e0ff */
[----:B------:R-:W-:Y:S02]  /*02e0*/  UIADD3 UR8, UP0, UPT, UR8, 0x180, URZ ;  /* 0x0000018008087890 */ /* 0x000fe4000ff1e0ff */
[----:B------:R-:W-:Y:S02]  /*02f0*/  UIADD3.X UR13, UPT, UPT, URZ, UR9, URZ, UP1, !UPT ;  /* 0x00000009ff0d7290 */ /* 0x000fe40008ffe4ff */
[----:B------:R-:W-:-:S07]  /*0300*/  UIADD3.X UR9, UPT, UPT, URZ, UR9, URZ, UP0, !UPT ;  /* 0x00000009ff097290 */ /* 0x000fce00087fe4ff */
[----:B------:R3:W-:Y:S02]  /*0310*/  UTMACCTL.PF [UR12] ;  /* 0x000000000c0079b9 */ /* 0x0007e40008040000 */
[----:B------:R3:W-:Y:S02]  /*0320*/  UTMACCTL.PF [UR8] ;  /* 0x00000000080079b9 */ /* 0x0007e40008040000 */
[----:B---3--:R-:W-:Y:S01]  /*0330*/  NOP ;  /* 0x0000000000007918 */ /* 0x008fe20000000000 */
.L_x_5:
[----:B------:R-:W-:Y:S05]  /*0340*/  BSYNC.RECONVERGENT B0 ;  /* 0x0000000000007941 */ /* 0x000fea0003800200 */
.L_x_4:
[----:B------:R-:W-:Y:S04]  /*0350*/  BSSY.RECONVERGENT B0, `(.L_x_6) ;  /* 0x000000a000007945 */ /* 0x000fe80003800200 */
        /* <DEDUP_REMOVED lines=9> */
.L_x_7:
[----:B------:R-:W-:Y:S05]  /*03f0*/  BSYNC.RECONVERGENT B0 ;  /* 0x0000000000007941 */ /* 0x000fea0003800200 */
.L_x_6:
[----:B------:R-:W3:Y:S01]  /*0400*/  LDCU.64 UR8, c[0x0][0x888] ;  /* 0x00011100ff0877ac */ /* 0x000ee20008000a00 */
[----:B------:R-:W-:Y:S02]  /*0410*/  UISETP.EQ.U32.AND UP1, UPT, UR6, URZ, UPT ;  /* 0x000000ff0600728c */ /* 0x000fe4000bf22070 */
[----:B------:R-:W-:Y:S02]  /*0420*/  UPLOP3.LUT UP5, UPT, UPT, UPT, UPT, 0x80, 0x8 ;  /* 0x000000000008789c */ /* 0x000fe40003faf070 */
[----:B---3--:R-:W-:-:S04]  /*0430*/  UISETP.NE.U32.AND UP0, UPT, UR8, URZ, UPT ;  /* 0x000000ff0800728c */ /* 0x008fc8000bf05070 */
[----:B------:R-:W-:-:S04]  /*0440*/  UISETP.NE.AND.EX UP0, UPT, UR9, URZ, UPT, UP0 ;  /* 0x000000ff0900728c */ /* 0x000fc8000bf05300 */
[----:B------:R-:W-:-:S04]  /*0450*/  UISETP.EQ.OR.EX UP2, UPT, UR7, URZ, !UP0, UP1 ;  /* 0x000000ff0700728c */ /* 0x000fc8000c742710 */
[----:B------:R-:W-:-:S05]  /*0460*/  UP2UR UR50, UPR, URZ, 0x4 ;  /* 0x00000004ff327883 */ /* 0x000fca0008000000 */
[----:B------:R-:W-:Y:S07]  /*0470*/  BRA.U !UP2, `(.L_x_8) ;  /* 0x000000010a207547 */ /* 0x000fee000b800000 */
[----:B------:R-:W-:Y:S01]  /*0480*/  UISETP.NE.U32.AND UP2, UPT, UR6, URZ, UPT ;  /* 0x000000ff0600728c */ /* 0x000fe2000bf45070 */
[----:B-----5:R-:W-:Y:S01]  /*0490*/  FSETP.NEU.AND P0, PT, R49, RZ, PT ;  /* 0x000000ff3100720b */ /* 0x020fe20003f0d000 */
[----:B------:R-:W-:Y:S02]  /*04a0*/  USEL UR6, URZ, 0xffffffff, UP0 ;  /* 0xffffffffff067887 */ /* 0x000fe40008000000 */
[----:B------:R-:W-:-:S10]  /*04b0*/  UISETP.NE.AND.EX UP2, UPT, UR7, URZ, UPT, UP2 ;  /* 0x000000ff0700728c */ /* 0x000fd4000bf45320 */
[----:B------:R-:W-:Y:S01]  /*04c0*/  VOTEU.ANY UP1, P0 ;  /* 0x0000000000ff7886 */ /* 0x000fe20000020100 */
[----:B------:R-:W-:-:S04]  /*04d0*/  @!UP2 USEL UR6, URZ, 0xffffffff, UP1 ;  /* 0xffffffffff06a887 */ /* 0x000fc80008800000 */
[----:B------:R-:W-:-:S04]  /*04e0*/  ULOP3.LUT UR6, UR6, 0x1, URZ, 0xc0, !UPT ;  /* 0x0000000106067892 */ /* 0x000fc8000f8ec0ff */
[----:B------:R-:W-:-:S11]  /*04f0*/  UISETP.NE.U32.AND UP5, UPT, UR6, 0x1, UPT ;  /* 0x000000010600788c */ /* 0x000fd6000bfa5070 */
.L_x_8:
[----:B------:R-:W3:Y:S01]  /*0500*/  SHFL.IDX PT, R0, R102, RZ, 0x1f ;  /* 0x00001fff66007589 */ /* 0x000ee200000e0000 */
[----:B------:R-:W-:-:S04]  /*0510*/  UISETP.NE.AND UP1, UPT, UR10, 0x2, UPT ;  /* 0x000000020a00788c */ /* 0x000fc8000bf25270 */
[----:B------:R-:W-:Y:S02]  /*0520*/  UISETP.EQ.AND UP2, UPT, UR5, URZ, !UP1 ;  /* 0x000000ff0500728c */ /* 0x000fe4000cf42270 */
[----:B------:R-:W-:-:S04]  /*0530*/  USEL UR6, URZ, 0x1, UP1 ;  /* 0x00000001ff067887 */ /* 0x000fc80008800000 */
[----:B------:R-:W-:Y:S02]  /*0540*/  PLOP3.LUT P5, PT, P1, PT, UP2, 0x80, 0x8 ;  /* 0x000000000008781c */ /* 0x000fe40000faf028 */
[----:B---3--:R-:W-:-:S13]  /*0550*/  ISETP.NE.AND P0, PT, R0, RZ, PT ;  /* 0x000000ff0000720c */ /* 0x008fda0003f05270 */
[----:B------:R-:W-:Y:S05]  /*0560*/  @P0 BRA `(.L_x_9) ;  /* 0x00000000003c0947 */ /* 0x000fea0003800000 */
[----:B------:R-:W-:Y:S01]  /*0570*/  UMOV UR8, 0x400 ;  /* 0x0000040000087882 */ /* 0x000fe20000000000 */
[----:B------:R-:W-:Y:S01]  /*0580*/  UMOV UR7, 0x1 ;  /* 0x0000000100077882 */ /* 0x000fe20000000000 */
[----:B------:R-:W-:Y:S02]  /*0590*/  ULEA UR8, UR37, UR8, 0x18 ;  /* 0x0000000825087291 */ /* 0x000fe4000f8ec0ff */
[----:B------:R-:W-:-:S04]  /*05a0*/  UIADD3 UR12, UPT, UPT, -UR7, 0x100000, URZ ;  /* 0x00100000070c7890 */ /* 0x000fc8000fffe1ff */
[----:B------:R-:W-:Y:S02]  /*05b0*/  USHF.L.U32 UR13, UR12, 0xb, URZ ;  /* 0x0000000b0c0d7899 */ /* 0x000fe400080006ff */
[----:B------:R-:W-:Y:S01]  /*05c0*/  USHF.L.U32 UR12, UR12, 0x1, URZ ;  /* 0x000000010c0c7899 */ /* 0x000fe200080006ff */
[----:B------:R-:W-:Y:S01]  /*05d0*/  ELECT P0, URZ, PT ;  /* 0x0000000000ff782f */ /* 0x000fe20003800000 */
[----:B------:R-:W3:Y:S10]  /*05e0*/  FENCE.VIEW.ASYNC.S ;  /* 0x00000000000073c6 */ /* 0x000ef40000000000 */
[----:B---3--:R3:W4:Y:S01]  /*05f0*/  SYNCS.EXCH.64 URZ, [UR8], UR12 ;  /* 0x0000000c08ff75b2 */ /* 0x0087220008000100 */
[----:B------:R3:W1:Y:S01]  /*0600*/  SYNCS.EXCH.64 URZ, [UR8+0x18], UR12 ;  /* 0x0000180c08ff75b2 */ /* 0x0006620008000100 */
[----:B------:R3:W1:Y:S01]  /*0610*/  SYNCS.EXCH.64 URZ, [UR8+0x8], UR12 ;  /* 0x0000080c08ff75b2 */ /* 0x0006620008000100 */
[----:B------:R3:W1:Y:S01]  /*0620*/  SYNCS.EXCH.64 URZ, [UR8+0x20], UR12 ;  /* 0x0000200c08ff75b2 */ /* 0x0006620008000100 */
[----:B------:R3:W1:Y:S01]  /*0630*/  SYNCS.EXCH.64 URZ, [UR8+0x10], UR12 ;  /* 0x0000100c08ff75b2 */ /* 0x0006620008000100 */
[----:B------:R3:W1:Y:S01]  /*0640*/  SYNCS.EXCH.64 URZ, [UR8+0x28], UR12 ;  /* 0x0000280c08ff75b2 */ /* 0x0006620008000100 */
[----:B------:R-:W-:Y:S01]  /*0650*/  NOP ;  /* 0x0000000000007918 */ /* 0x000fe20000000000 */
.L_x_9:
[----:B------:R-:W2:Y:S01]  /*0660*/  SHFL.IDX PT, R0, R102, RZ, 0x1f ;  /* 0x00001fff66007589 */ /* 0x000ea200000e0000 */
[----:B------:R-:W-:Y:S01]  /*0670*/  NOP ;  /* 0x0000000000007918 */ /* 0x000fe20000000000 */
[----:B--2---:R-:W-:-:S13]  /*0680*/  ISETP.NE.AND P0, PT, R0, 0x1, PT ;  /* 0x000000010000780c */ /* 0x004fda0003f05270 */
[----:B------:R-:W-:Y:S05]  /*0690*/  @P0 BRA `(.L_x_10) ;  /* 0x0000000000440947 */ /* 0x000fea0003800000 */
[----:B------:R-:W-:Y:S01]  /*06a0*/  UMOV UR9, 0x400 ;  /* 0x0000040000097882 */ /* 0x000fe20000000000 */
[----:B---3--:R-:W-:Y:S01]  /*06b0*/  UMOV UR8, 0x20 ;  /* 0x0000002000087882 */ /* 0x008fe20000000000 */
[----:B------:R-:W-:Y:S01]  /*06c0*/  UMOV UR7, 0x80 ;  /* 0x0000008000077882 */ /* 0x000fe20000000000 */
[----:B------:R-:W-:Y:S02]  /*06d0*/  ULEA UR9, UR37, UR9, 0x18 ;  /* 0x0000000925097291 */ /* 0x000fe4000f8ec0ff */
[----:B------:R-:W-:-:S04]  /*06e0*/  UIADD3 UR12, UPT, UPT, -UR8, 0x100000, URZ ;  /* 0x00100000080c7890 */ /* 0x000fc8000fffe1ff */
[----:B------:R-:W-:Y:S02]  /*06f0*/  USHF.L.U32 UR13, UR12, 0xb, URZ ;  /* 0x0000000b0c0d7899 */ /* 0x000fe400080006ff */
[----:B------:R-:W-:Y:S02]  /*0700*/  USHF.L.U32 UR12, UR12, 0x1, URZ ;  /* 0x000000010c0c7899 */ /* 0x000fe400080006ff */
[----:B------:R-:W-:-:S04]  /*0710*/  UIADD3 UR14, UPT, UPT, -UR7, 0x100000, URZ ;  /* 0x00100000070e7890 */ /* 0x000fc8000fffe1ff */
[----:B------:R-:W-:Y:S02]  /*0720*/  USHF.L.U32 UR15, UR14, 0xb, URZ ;  /* 0x0000000b0e0f7899 */ /* 0x000fe400080006ff */
[----:B------:R-:W-:Y:S01]  /*0730*/  USHF.L.U32 UR14, UR14, 0x1, URZ ;  /* 0x000000010e0e7899 */ /* 0x000fe200080006ff */
[----:B------:R-:W-:Y:S01]  /*0740*/  ELECT P0, URZ, PT ;  /* 0x0000000000ff782f */ /* 0x000fe20003800000 */
[----:B------:R-:W2:Y:S02]  /*0750*/  FENCE.VIEW.ASYNC.S ;  /* 0x00000000000073c6 */ /* 0x000ea40000000000 */
[----:B--2---:R2:W3:Y:S08]  /*0760*/  SYNCS.EXCH.64 URZ, [UR9+0x30], UR12 ;  /* 0x0000300c09ff75b2 */ /* 0x0044f00008000100 */
[----:B------:R2:W1:Y:S01]  /*0770*/  SYNCS.EXCH.64 URZ, [UR9+0x40], UR14 ;  /* 0x0000400e09ff75b2 */ /* 0x0004620008000100 */
[----:B------:R2:W1:Y:S01]  /*0780*/  SYNCS.EXCH.64 URZ, [UR9+0x38], UR12 ;  /* 0x0000380c09ff75b2 */ /* 0x0004620008000100 */
[----:B------:R2:W1:Y:S01]  /*0790*/  SYNCS.EXCH.64 URZ, [UR9+0x48], UR14 ;  /* 0x0000480e09ff75b2 */ /* 0x0004620008000100 */
[----:B------:R-:W-:Y:S01]  /*07a0*/  NOP ;  /* 0x0000000000007918 */ /* 0x000fe20000000000 */
.L_x_10:
[----:B------:R-:W4:Y:S01]  /*07b0*/  SHFL.IDX PT, R0, R102, RZ, 0x1f ;  /* 0x00001fff66007589 */ /* 0x000f2200000e0000 */
[----:B------:R-:W-:Y:S01]  /*07c0*/  NOP ;  /* 0x0000000000007918 */ /* 0x000fe20000000000 */
[----:B----4-:R-:W-:-:S13]  /*07d0*/  ISETP.NE.AND P0, PT, R0, 0x3, PT ;  /* 0x000000030000780c */ /* 0x010fda0003f05270 */
[----:B------:R-:W-:Y:S05]  /*07e0*/  @P0 BRA `(.L_x_11) ;  /* 0x00000000002c0947 */ /* 0x000fea0003800000 */
[----:B---3--:R-:W-:Y:S01]  /*07f0*/  UMOV UR8, 0x400 ;  /* 0x0000040000087882 */ /* 0x008fe20000000000 */
[----:B------:R-:W-:Y:S01]  /*0800*/  UMOV UR7, 0x20 ;  /* 0x0000002000077882 */ /* 0x000fe20000000000 */
[----:B------:R-:W-:Y:S02]  /*0810*/  ULEA UR8, UR37, UR8, 0x18 ;  /* 0x0000000825087291 */ /* 0x000fe4000f8ec0ff */
[----:B--2---:R-:W-:-:S04]  /*0820*/  UIADD3 UR12, UPT, UPT, -UR7, 0x100000, URZ ;  /* 0x00100000070c7890 */ /* 0x004fc8000fffe1ff */
[----:B------:R-:W-:Y:S02]  /*0830*/  USHF.L.U32 UR13, UR12, 0xb, URZ ;  /* 0x0000000b0c0d7899 */ /* 0x000fe400080006ff */
[----:B------:R-:W-:Y:S01]  /*0840*/  USHF.L.U32 UR12, UR12, 0x1, URZ ;  /* 0x000000010c0c7899 */ /* 0x000fe200080006ff */
[----:B------:R-:W-:Y:S01]  /*0850*/  ELECT P0, URZ, PT ;  /* 0x0000000000ff782f */ /* 0x000fe20003800000 */
[----:B------:R-:W2:Y:S10]  /*0860*/  FENCE.VIEW.ASYNC.S ;  /* 0x00000000000073c6 */ /* 0x000eb40000000000 */
[----:B--2---:R4:W2:Y:S01]  /*0870*/  SYNCS.EXCH.64 URZ, [UR8+0x50], UR12 ;  /* 0x0000500c08ff75b2 */ /* 0x0048a20008000100 */
[----:B------:R4:W3:Y:S02]  /*0880*/  SYNCS.EXCH.64 URZ, [UR8+0x58], UR12 ;  /* 0x0000580c08ff75b2 */ /* 0x0008e40008000100 */
[----:B----4-:R-:W-:Y:S01]  /*0890*/  NOP ;  /* 0x0000000000007918 */ /* 0x010fe20000000000 */
.L_x_11:
[----:B------:R-:W4:Y:S01]  /*08a0*/  SHFL.IDX PT, R0, R102, RZ, 0x1f ;  /* 0x00001fff66007589 */ /* 0x000f2200000e0000 */
[----:B------:R-:W-:Y:S01]  /*08b0*/  NOP ;  /* 0x0000000000007918 */ /* 0x000fe20000000000 */
[----:B----4-:R-:W-:-:S13]  /*08c0*/  ISETP.NE.AND P0, PT, R0, 0x4, PT ;  /* 0x000000040000780c */ /* 0x010fda0003f05270 */
[----:B------:R-:W-:Y:S05]  /*08d0*/  @P0 BRA `(.L_x_12) ;  /* 0x0000000000480947 */ /* 0x000fea0003800000 */
[----:B--2---:R-:W-:Y:S01]  /*08e0*/  UMOV UR9, 0x1e0 ;  /* 0x000001e000097882 */ /* 0x004fe20000000000 */
[----:B---3--:R-:W-:Y:S01]  /*08f0*/  UMOV UR8, 0x400 ;  /* 0x0000040000087882 */ /* 0x008fe20000000000 */
[----:B------:R-:W-:Y:S01]  /*0900*/  USEL UR9, UR9, 0x1a0, UP5 ;  /* 0x000001a009097887 */ /* 0x000fe2000a800000 */
        /* <DEDUP_REMOVED lines=10> */
[----:B--2---:R4:W2:Y:S08]  /*09b0*/  SYNCS.EXCH.64 URZ, [UR8+0x60], UR12 ;  /* 0x0000600c08ff75b2 */ /* 0x0048b00008000100 */
[----:B------:R4:W3:Y:S01]  /*09c0*/  SYNCS.EXCH.64 URZ, [UR8+0x70], UR14 ;  /* 0x0000700e08ff75b2 */ /* 0x0008e20008000100 */
[----:B------:R4:W1:Y:S01]  /*09d0*/  SYNCS.EXCH.64 URZ, [UR8+0x68], UR12 ;  /* 0x0000680c08ff75b2 */ /* 0x0008620008000100 */
[----:B------:R4:W1:Y:S02]  /*09e0*/  SYNCS.EXCH.64 URZ, [UR8+0x78], UR14 ;  /* 0x0000780e08ff75b2 */ /* 0x0008640008000100 */
[----:B----4-:R-:W-:Y:S01]  /*09f0*/  NOP ;  /* 0x0000000000007918 */ /* 0x010fe20000000000 */
.L_x_12:
[----:B------:R-:W4:Y:S01]  /*0a00*/  SHFL.IDX PT, R0, R102, RZ, 0x1f ;  /* 0x00001fff66007589 */ /* 0x000f2200000e0000 */
[----:B------:R-:W-:Y:S01]  /*0a10*/  NOP ;  /* 0x0000000000007918 */ /* 0x000fe20000000000 */
[----:B----4-:R-:W-:-:S13]  /*0a20*/  ISETP.NE.AND P0, PT, R0, 0x5, PT ;  /* 0x000000050000780c */ /* 0x010fda0003f05270 */
[----:B------:R-:W-:Y:S05]  /*0a30*/  @P0 BRA `(.L_x_13) ;  /* 0x0000000000540947 */ /* 0x000fea0003800000 */
[----:B--2---:R-:W-:Y:S01]  /*0a40*/  UMOV UR9, 0x400 ;  /* 0x0000040000097882 */ /* 0x004fe20000000000 */
        /* <DEDUP_REMOVED lines=14> */
[----:B------:R4:W1:Y:S01]  /*0b30*/  SYNCS.EXCH.64 URZ, [UR9+0xa8], UR14 ;  /* 0x0000a80e09ff75b2 */ /* 0x0008620008000100 */
[----:B------:R4:W1:Y:S01]  /*0b40*/  SYNCS.EXCH.64 URZ, [UR9+0x90], UR12 ;  /* 0x0000900c09ff75b2 */ /* 0x0008620008000100 */
[----:B------:R4:W1:Y:S01]  /*0b50*/  SYNCS.EXCH.64 URZ, [UR9+0xb0], UR14 ;  /* 0x0000b00e09ff75b2 */ /* 0x0008620008000100 */
[----:B------:R4:W1:Y:S01]  /*0b60*/  SYNCS.EXCH.64 URZ, [UR9+0x98], UR12 ;  /* 0x0000980c09ff75b2 */ /* 0x0008620008000100 */
[----:B------:R4:W1:Y:S02]  /*0b70*/  SYNCS.EXCH.64 URZ, [UR9+0xb8], UR14 ;  /* 0x0000b80e09ff75b2 */ /* 0x0008640008000100 */
[----:B----4-:R-:W-:Y:S01]  /*0b80*/  NOP ;  /* 0x0000000000007918 */ /* 0x010fe20000000000 */
.L_x_13:
[----:B------:R-:W4:Y:S01]  /*0b90*/  SHFL.IDX PT, R0, R102, RZ, 0x1f ;  /* 0x00001fff66007589 */ /* 0x000f2200000e0000 */
[----:B------:R-:W-:Y:S01]  /*0ba0*/  ISETP.NE.OR P1, PT, RZ, UR10, !P1 ;  /* 0x0000000aff007c0c */ /* 0x000fe2000cf25670 */
        /* <DEDUP_REMOVED lines=12> */
[----:B------:R4:W3:Y:S01]  /*0c70*/  SYNCS.EXCH.64 URZ, [UR8+0xd0], UR12 ;  /* 0x0000d00c08ff75b2 */ /* 0x0008e20008000100 */
[----:B------:R4:W1:Y:S01]  /*0c80*/  SYNCS.EXCH.64 URZ, [UR8+0xc8], UR12 ;  /* 0x0000c80c08ff75b2 */ /* 0x0008620008000100 */
[----:B------:R4:W1:Y:S02]  /*0c90*/  SYNCS.EXCH.64 URZ, [UR8+0xd8], UR12 ;  /* 0x0000d80c08ff75b2 */ /* 0x0008640008000100 */
[----:B----4-:R-:W-:Y:S01]  /*0ca0*/  NOP ;  /* 0x0000000000007918 */ /* 0x010fe20000000000 */
.L_x_14:
[----:B------:R-:W-:Y:S01]  /*0cb0*/  VOTEU.ALL UP1, P1 ;  /* 0x0000000000ff7886 */ /* 0x000fe20000820000 */
[----:B---3--:R-:W3:Y:S01]  /*0cc0*/  LDCU UR8, c[0x0][0x36c] ;  /* 0x00006d80ff0877ac */ /* 0x008ee20008000800 */
[----:B------:R-:W-:Y:S01]  /*0cd0*/  NOP ;  /* 0x0000000000007918 */ /* 0x000fe20000000000 */
[----:B------:R-:W-:Y:S01]  /*0ce0*/  LOP3.LUT R10, R109, 0x1f, RZ, 0xc0, !PT ;  /* 0x0000001f6d0a7812 */ /* 0x000fe200078ec0ff */
[----:B--2---:R-:W-:Y:S01]  /*0cf0*/  UMOV UR12, 0x20 ;  /* 0x00000020000c7882 */ /* 0x004fe20000000000 */
[----:B------:R-:W-:Y:S01]  /*0d00*/  @!UP1 UMOV UR7, 0x400 ;  /* 0x0000040000079882 */ /* 0x000fe20000000000 */
[----:B------:R-:W-:-:S04]  /*0d10*/  @!UP1 UIADD3 UR12, UPT, UPT, -UR12, 0x100000, URZ ;  /* 0x001000000c0c9890 */ /* 0x000fc8000fffe1ff */
[----:B------:R-:W-:Y:S02]  /*0d20*/  @!UP1 USHF.L.U32 UR13, UR12, 0xb, URZ ;  /* 0x0000000b0c0d9899 */ /* 0x000fe400080006ff */
[----:B------:R-:W-:Y:S02]  /*0d30*/  @!UP1 USHF.L.U32 UR12, UR12, 0x1, URZ ;  /* 0x000000010c0c9899 */ /* 0x000fe400080006ff */
[----:B------:R-:W-:Y:S01]  /*0d40*/  @!UP1 ULEA UR7, UR37, UR7, 0x18 ;  /* 0x0000000725079291 */ /* 0x000fe2000f8ec0ff */
[----:B------:R-:W-:Y:S01]  /*0d50*/  VOTEU.ALL UP1, P1 ;  /* 0x0000000000ff7886 */ /* 0x000fe20000820000 */
[----:B------:R-:W-:Y:S01]  /*0d60*/  UISETP.NE.AND UP4, UPT, UR10, URZ, UPT ;  /* 0x000000ff0a00728c */ /* 0x000fe2000bf85270 */
[----:B------:R-:W2:Y:S09]  /*0d70*/  FENCE.VIEW.ASYNC.S ;  /* 0x00000000000073c6 */ /* 0x000eb20000000000 */
[----:B--2---:R2:W4:Y:S01]  /*0d80*/  @!UP1 SYNCS.EXCH.64 URZ, [UR7+0xe0], UR12 ;  /* 0x0000e00c07ff95b2 */ /* 0x0045220008000100 */
[----:B---3--:R-:W-:-:S09]  /*0d90*/  UISETP.EQ.U32.AND UP1, UPT, UR8, 0x1, UPT ;  /* 0x000000010800788c */ /* 0x008fd2000bf22070 */
[----:B------:R-:W-:Y:S05]  /*0da0*/  BRA.U !UP1, `(.L_x_15) ;  /* 0x0000000109087547 */ /* 0x000fea000b800000 */
[----:B-1--4-:R-:W-:Y:S01]  /*0db0*/  UCGABAR_ARV ;  /* 0x00000000000079c7 */ /* 0x012fe20008000000 */
[----:B------:R-:W-:Y:S05]  /*0dc0*/  BRA `(.L_x_16) ;  /* 0x0000000000047947 */ /* 0x000fea0003800000 */
.L_x_15:
[----:B-1--4-:R-:W-:Y:S01]  /*0dd0*/  NOP ;  /* 0x0000000000007918 */ /* 0x012fe20000000000 */
.L_x_16:
[----:B------:R-:W1:Y:S01]  /*0de0*/  S2R R11, SR_CTAID.X ;  /* 0x00000000000b7919 */ /* 0x000e620000002500 */
[----:B------:R-:W-:-:S05]  /*0df0*/  CS2R.32 R96, SR_CgaSize ;  /* 0x0000000000607805 */ /* 0x000fca0000008a00 */
[----:B------:R-:W-:-:S05]  /*0e00*/  IMAD R96, R96, -0xa0, RZ ;  /* 0xffffff6060607824 */ /* 0x000fca00078e02ff */
[----:B------:R-:W-:-:S14]  /*0e10*/  R2UR UR8, R96 ;  /* 0x00000000600872ca */ /* 0x000fdc00000e0000 */
[----:B------:R-:W3:Y:S01]  /*0e20*/  LDCU UR8, c[0x0][UR8+0x2b0] ;  /* 0x00005600080877ac */ /* 0x000ee20008000800 */
[----:B------:R-:W-:-:S05]  /*0e30*/  CS2R.32 R0, SR_CgaSize ;  /* 0x0000000000007805 */ /* 0x000fca0000008a00 */
[----:B------:R-:W-:-:S06]  /*0e40*/  IMAD R0, R0, -0xa0, RZ ;  /* 0xffffff6000007824 */ /* 0x000fcc00078e02ff */
[----:B------:R-:W4:Y:S01]  /*0e50*/  LDC R0, c[0x0][R0+0x2a0] ;  /* 0x0000a80000007b82 */ /* 0x000f220000000800 */
[----:B------:R-:W-:Y:S01]  /*0e60*/  PRMT R8, RZ, 0x7610, R8 ;  /* 0x00007610ff087816 */ /* 0x000fe20000000008 */
[----:B------:R-:W3:Y:S01]  /*0e70*/  S2R R20, SR_CTAID.Y ;  /* 0x0000000000147919 */ /* 0x000ee20000002600 */
[----:B------:R-:W-:-:S05]  /*0e80*/  CS2R.32 R96, SR_CgaSize ;  /* 0x0000000000607805 */ /* 0x000fca0000008a00 */
[----:B------:R-:W-:-:S05]  /*0e90*/  IMAD R96, R96, -0xa0, RZ ;  /* 0xffffff6060607824 */ /* 0x000fca00078e02ff */
[----:B--2---:R-:W-:-:S14]  /*0ea0*/  R2UR UR7, R96 ;  /* 0x00000000600772ca */ /* 0x004fdc00000e0000 */
[----:B------:R-:W2:Y:S01]  /*0eb0*/  LDCU UR7, c[0x0][UR7+0x2b4] ;  /* 0x00005680070777ac */ /* 0x000ea20008000800 */
[----:B------:R-:W-:Y:S01]  /*0ec0*/  UISETP.NE.AND UP2, UPT, UR10, 0x2, UPT ;  /* 0x000000020a00788c */ /* 0x000fe2000bf45270 */
[----:B------:R-:W3:Y:S01]  /*0ed0*/  LDC R9, c[0x0][0xb24] ;  /* 0x0002c900ff097b82 */ /* 0x000ee20000000800 */
[----:B------:R-:W-:-:S05]  /*0ee0*/  CS2R.32 R94, SR_CgaSize ;  /* 0x00000000005e7805 */ /* 0x000fca0000008a00 */
[----:B------:R-:W-:-:S06]  /*0ef0*/  IMAD R94, R94, -0xa0, RZ ;  /* 0xffffff605e5e7824 */ /* 0x000fcc00078e02ff */
[----:B------:R-:W4:Y:S08]  /*0f00*/  LDC R94, c[0x0][R94+0x2a4] ;  /* 0x0000a9005e5e7b82 */ /* 0x000f300000000800 */
[----:B------:R-:W4:Y:S01]  /*0f10*/  LDC R40, c[0x0][0xb24] ;  /* 0x0002c900ff287b82 */ /* 0x000f220000000800 */
[----:B-1----:R-:W-:Y:S01]  /*0f20*/  I2FP.F32.U32 R4, R11 ;  /* 0x0000000b00047245 */ /* 0x002fe20000201000 */
[----:B------:R-:W-:-:S06]  /*0f30*/  IMAD.MOV.U32 R21, RZ, RZ, R11 ;  /* 0x000000ffff157224 */ /* 0x000fcc00078e000b */
[----:B------:R-:W1:Y:S01]  /*0f40*/  S2UR UR36, SR_CTAID.Z ;  /* 0x00000000002479c3 */ /* 0x000e620000002700 */
[----:B---3--:R-:W-:Y:S02]  /*0f50*/  ISETP.GE.AND P0, PT, R9, 0x1, PT ;  /* 0x000000010900780c */ /* 0x008fe40003f06270 */
[----:B------:R-:W-:Y:S01]  /*0f60*/  I2FP.F32.U32 R2, R20 ;  /* 0x0000001400027245 */ /* 0x000fe20000201000 */
[----:B------:R-:W-:-:S04]  /*0f70*/  FMUL R4, R4, UR8 ;  /* 0x0000000804047c20 */ /* 0x000fc80008400000 */
[----:B--2---:R-:W-:Y:S01]  /*0f80*/  FMUL R2, R2, UR7 ;  /* 0x0000000702027c20 */ /* 0x004fe20008400000 */
[----:B------:R-:W2:Y:S01]  /*0f90*/  F2I.U32.TRUNC.NTZ R96, R4 ;  /* 0x0000000400607305 */ /* 0x000ea2000020f000 */
[----:B------:R-:W3:Y:S07]  /*0fa0*/  LDCU UR7, c[0x0][0xb30] ;  /* 0x00016600ff0777ac */ /* 0x000eee0008000800 */
[----:B------:R-:W1:Y:S01]  /*0fb0*/  F2I.U32.TRUNC.NTZ R3, R2 ;  /* 0x0000000200037305 */ /* 0x000e62000020f000 */
[----:B--2---:R-:W-:-:S04]  /*0fc0*/  IMAD.MOV R96, RZ, RZ, -R96 ;  /* 0x000000ffff607224 */ /* 0x004fc800078e0a60 */
[----:B----4-:R-:W-:Y:S01]  /*0fd0*/  IMAD R96, R0, R96, R11 ;  /* 0x0000006000607224 */ /* 0x010fe200078e020b */
[----:B------:R-:W-:Y:S01]  /*0fe0*/  PRMT R0, RZ, 0x7610, R0 ;  /* 0x00007610ff007816 */ /* 0x000fe20000000000 */
[----:B---3--:R-:W-:Y:S01]  /*0ff0*/  UISETP.NE.AND UP3, UPT, UR7, 0x1, UPT ;  /* 0x000000010700788c */ /* 0x008fe2000bf65270 */
[----:B-1----:R-:W-:-:S05]  /*1000*/  IADD3 R3, PT, PT, -R3, RZ, RZ ;  /* 0x000000ff03037210 */ /* 0x002fca0007ffe1ff */
[----:B------:R-:W-:Y:S01]  /*1010*/  IMAD R94, R94, R3, R20 ;  /* 0x000000035e5e7224 */ /* 0x000fe200078e0214 */
[----:B------:R-:W-:Y:S06]  /*1020*/  BRA.U UP4, `(.L_x_17) ;  /* 0x0000000104247547 */ /* 0x000fec000b800000 */
[----:B------:R-:W-:Y:S01]  /*1030*/  ISETP.NE.AND P1, PT, R94, RZ, PT ;  /* 0x000000ff5e00720c */ /* 0x000fe20003f25270 */
[----:B------:R-:W-:Y:S01]  /*1040*/  IMAD.MOV.U32 R0, RZ, RZ, 0x3 ;  /* 0x00000003ff007424 */ /* 0x000fe200078e00ff */
[C---:B------:R-:W-:Y:S02]  /*1050*/  LOP3.LUT R3, R96.reuse, 0xfffffffe, RZ, 0xc0, !PT ;  /* 0xfffffffe60037812 */ /* 0x040fe400078ec0ff */
[----:B------:R-:W-:Y:S02]  /*1060*/  ISETP.LT.U32.OR P1, PT, R96, 0x2, !P1 ;  /* 0x000000026000780c */ /* 0x000fe40004f21470 */
[----:B------:R-:W-:Y:S02]  /*1070*/  SHF.L.U32 R0, R0, R3, RZ ;  /* 0x0000000300007219 */ /* 0x000fe400000006ff */
[----:B------:R-:W-:Y:S02]  /*1080*/  SEL R5, RZ, 0x1, !P1 ;  /* 0x00000001ff057807 */ /* 0x000fe40004800000 */
[----:B------:R-:W-:-:S05]  /*1090*/  SEL R2, RZ, 0x2, !P1 ;  /* 0x00000002ff027807 */ /* 0x000fca0004800000 */
[----:B------:R-:W-:-:S05]  /*10a0*/  IMAD.IADD R2, R5, 0x1, R2 ;  /* 0x0000000105027824 */ /* 0x000fca00078e0202 */
[----:B------:R-:W-:Y:S02]  /*10b0*/  PRMT R8, R2, 0x7610, R8 ;  /* 0x0000761002087816 */ /* 0x000fe40000000008 */
.L_x_17:
[----:B------:R-:W-:Y:S05]  /*10c0*/  @!P0 BRA `(.L_x_18) ;  /* 0x0000000000b88947 */ /* 0x000fea0003800000 */
[----:B------:R-:W1:Y:S01]  /*10d0*/  LDC.64 R4, c[0x0][0xb18] ;  /* 0x0002c600ff047b82 */ /* 0x000e620000000a00 */
[----:B------:R-:W-:-:S07]  /*10e0*/  ISETP.NE.AND P0, PT, R9, 0x1, PT ;  /* 0x000000010900780c */ /* 0x000fce0003f05270 */
[----:B------:R-:W2:Y:S08]  /*10f0*/  LDC R14, c[0x0][0xb0c] ;  /* 0x0002c300ff0e7b82 */ /* 0x000eb00000000800 */
[----:B------:R-:W3:Y:S08]  /*1100*/  LDC R13, c[0x0][0x370] ;  /* 0x0000dc00ff0d7b82 */ /* 0x000ef00000000800 */
[----:B------:R-:W4:Y:S01]  /*1110*/  LDC R16, c[0x0][0x374] ;  /* 0x0000dd00ff107b82 */ /* 0x000f220000000800 */
[----:B-1----:R-:W-:-:S07]  /*1120*/  ISETP.NE.AND P1, PT, R4, 0x1, PT ;  /* 0x000000010400780c */ /* 0x002fce0003f25270 */
[----:B------:R-:W3:Y:S01]  /*1130*/  LDC.64 R6, c[0x0][0xb10] ;  /* 0x0002c400ff067b82 */ /* 0x000ee20000000a00 */
[----:B--2---:R-:W-:-:S07]  /*1140*/  ISETP.NE.AND P2, PT, R14, 0x1, PT ;  /* 0x000000010e00780c */ /* 0x004fce0003f45270 */
[----:B------:R-:W1:Y:S08]  /*1150*/  LDC R12, c[0x0][0xb20] ;  /* 0x0002c800ff0c7b82 */ /* 0x000e700000000800 */
[----:B------:R-:W2:Y:S01]  /*1160*/  LDC.64 R2, c[0x0][0xb28] ;  /* 0x0002ca00ff027b82 */ /* 0x000ea20000000a00 */
[----:B----4-:R-:W-:-:S04]  /*1170*/  IMAD.HI.U32 R15, R16, R5, RZ ;  /* 0x00000005100f7227 */ /* 0x010fc800078e00ff */
[----:B------:R-:W-:-:S04]  /*1180*/  IMAD.HI.U32 R5, R20, R5, RZ ;  /* 0x0000000514057227 */ /* 0x000fc800078e00ff */
[----:B---3--:R-:W-:-:S04]  /*1190*/  IMAD.HI.U32 R18, R13, R6, RZ ;  /* 0x000000060d127227 */ /* 0x008fc800078e00ff */
[C---:B------:R-:W-:Y:S01]  /*11a0*/  IMAD.HI.U32 R22, R11.reuse, R6, RZ ;  /* 0x000000060b167227 */ /* 0x040fe200078e00ff */
[-C--:B------:R-:W-:Y:S02]  /*11b0*/  @P2 SHF.R.U32.HI R13, RZ, R7.reuse, R18 ;  /* 0x00000007ff0d2219 */ /* 0x080fe40000011612 */
[-C--:B-1----:R-:W-:Y:S02]  /*11c0*/  @P1 SHF.R.U32.HI R16, RZ, R12.reuse, R15 ;  /* 0x0000000cff101219 */ /* 0x082fe4000001160f */
[----:B------:R-:W-:Y:S02]  /*11d0*/  SHF.R.U32.HI R5, RZ, R12, R5 ;  /* 0x0000000cff057219 */ /* 0x000fe40000011605 */
[----:B------:R-:W-:Y:S02]  /*11e0*/  SHF.R.U32.HI R22, RZ, R7, R22 ;  /* 0x00000007ff167219 */ /* 0x000fe40000011616 */
[----:B------:R-:W-:Y:S01]  /*11f0*/  SEL R5, R20, R5, !P1 ;  /* 0x0000000514057207 */ /* 0x000fe20004800000 */
[----:B--2---:R-:W-:Y:S01]  /*1200*/  IMAD.HI.U32 R18, R16, R2, RZ ;  /* 0x0000000210127227 */ /* 0x004fe200078e00ff */
[----:B------:R-:W-:-:S02]  /*1210*/  SEL R21, R11, R22, !P2 ;  /* 0x000000160b157207 */ /* 0x000fc40005000000 */
[----:B------:R-:W-:Y:S01]  /*1220*/  IADD3 R7, PT, PT, -R5, RZ, RZ ;  /* 0x000000ff05077210 */ /* 0x000fe20007ffe1ff */
[----:B------:R-:W-:Y:S01]  /*1230*/  IMAD.HI.U32 R6, R13, R2, RZ ;  /* 0x000000020d067227 */ /* 0x000fe200078e00ff */
[----:B------:R-:W-:-:S03]  /*1240*/  @P0 SHF.R.U32.HI R16, RZ, R3, R18 ;  /* 0x00000003ff100219 */ /* 0x000fc60000011612 */
[----:B------:R-:W-:Y:S01]  /*1250*/  IMAD R7, R4, R7, R20 ;  /* 0x0000000704077224 */ /* 0x000fe200078e0214 */
[----:B------:R-:W-:Y:S01]  /*1260*/  @P0 SHF.R.U32.HI R13, RZ, R3, R6 ;  /* 0x00000003ff0d0219 */ /* 0x000fe20000011606 */
[----:B------:R-:W-:-:S04]  /*1270*/  IMAD R16, R16, R9, RZ ;  /* 0x0000000910107224 */ /* 0x000fc800078e02ff */
[----:B------:R-:W-:Y:S01]  /*1280*/  IMAD R6, R13, R9, RZ ;  /* 0x000000090d067224 */ /* 0x000fe200078e02ff */
[----:B------:R-:W-:-:S04]  /*1290*/  ISETP.GE.AND P1, PT, R5, R16, PT ;  /* 0x000000100500720c */ /* 0x000fc80003f26270 */
[----:B------:R-:W-:Y:S01]  /*12a0*/  ISETP.GE.OR P1, PT, R21, R6, P1 ;  /* 0x000000061500720c */ /* 0x000fe20000f26670 */
[----:B------:R-:W-:-:S05]  /*12b0*/  IMAD.HI.U32 R6, R5, R2, RZ ;  /* 0x0000000205067227 */ /* 0x000fca00078e00ff */
[----:B------:R-:W-:-:S04]  /*12c0*/  SHF.R.U32.HI R6, RZ, R3, R6 ;  /* 0x00000003ff067219 */ /* 0x000fc80000011606 */
[----:B------:R-:W-:-:S03]  /*12d0*/  SEL R6, R5, R6, !P0 ;  /* 0x0000000605067207 */ /* 0x000fc60004000000 */
[----:B------:R-:W-:Y:S01]  /*12e0*/  @!P1 IMAD.HI.U32 R12, R21, R2, RZ ;  /* 0x00000002150c9227 */ /* 0x000fe200078e00ff */
[----:B------:R-:W-:-:S04]  /*12f0*/  IADD3 R2, PT, PT, -R6, RZ, RZ ;  /* 0x000000ff06027210 */ /* 0x000fc80007ffe1ff */
[----:B------:R-:W-:Y:S01]  /*1300*/  @!P1 SHF.R.U32.HI R12, RZ, R3, R12 ;  /* 0x00000003ff0c9219 */ /* 0x000fe2000001160c */
[----:B------:R-:W-:-:S03]  /*1310*/  IMAD R2, R9, R2, R5 ;  /* 0x0000000209027224 */ /* 0x000fc600078e0205 */
[----:B------:R-:W-:-:S05]  /*1320*/  @!P1 SEL R3, R21, R12, !P0 ;  /* 0x0000000c15039207 */ /* 0x000fca0004000000 */
[--C-:B------:R-:W-:Y:S02]  /*1330*/  @!P1 IMAD.IADD R6, R6, 0x1, -R3.reuse ;  /* 0x0000000106069824 */ /* 0x100fe400078e0a03 */
[----:B------:R-:W-:Y:S01]  /*1340*/  @!P1 IMAD R3, R2, R13, R3 ;  /* 0x0000000d02039224 */ /* 0x000fe200078e0203 */
[----:B------:R-:W-:Y:S01]  /*1350*/  IADD3 R2, PT, PT, -R21, RZ, RZ ;  /* 0x000000ff15027210 */ /* 0x000fe20007ffe1ff */
[----:B------:R-:W-:Y:S02]  /*1360*/  @!P1 IMAD R5, R6, R9, R21 ;  /* 0x0000000906059224 */ /* 0x000fe400078e0215 */
[----:B------:R-:W-:Y:S02]  /*1370*/  @!P1 IMAD.MOV.U32 R21, RZ, RZ, R3 ;  /* 0x000000ffff159224 */ /* 0x000fe400078e0003 */
[----:B------:R-:W-:Y:S02]  /*1380*/  IMAD R2, R14, R2, R11 ;  /* 0x000000020e027224 */ /* 0x000fe400078e020b */
[----:B------:R-:W-:-:S02]  /*1390*/  IMAD R20, R5, R4, R7 ;  /* 0x0000000405147224 */ /* 0x000fc400078e0207 */
[----:B------:R-:W-:Y:S02]  /*13a0*/  IMAD R21, R21, R14, R2 ;  /* 0x0000000e15157224 */ /* 0x000fe400078e0202 */
.L_x_18:
[----:B------:R-:W-:Y:S05]  /*13b0*/  BRA.U UP3, `(.L_x_19) ;  /* 0x0000000103407547 */ /* 0x000fea000b800000 */
[----:B------:R-:W1:Y:S08]  /*13c0*/  LDC.64 R4, c[0x0][0xb10] ;  /* 0x0002c400ff047b82 */ /* 0x000e700000000a00 */
[----:B------:R-:W2:Y:S08]  /*13d0*/  LDC.64 R2, c[0x0][0xb18] ;  /* 0x0002c600ff027b82 */ /* 0x000eb00000000a00 */
[----:B------:R-:W3:Y:S08]  /*13e0*/  LDC R6, c[0x0][0xb20] ;  /* 0x0002c800ff067b82 */ /* 0x000ef00000000800 */
[----:B------:R-:W4:Y:S01]  /*13f0*/  LDC R12, c[0x0][0xb0c] ;  /* 0x0002c300ff0c7b82 */ /* 0x000f220000000800 */
[----:B-1----:R-:W-:-:S05]  /*1400*/  IMAD.HI.U32 R4, R21, R4, RZ ;  /* 0x0000000415047227 */ /* 0x002fca00078e00ff */
[----:B------:R-:W-:Y:S01]  /*1410*/  SHF.R.U32.HI R4, RZ, R5, R4 ;  /* 0x00000005ff047219 */ /* 0x000fe20000011604 */
[----:B--2---:R-:W-:Y:S01]  /*1420*/  IMAD.HI.U32 R3, R20, R3, RZ ;  /* 0x0000000314037227 */ /* 0x004fe200078e00ff */
[----:B------:R-:W-:-:S04]  /*1430*/  ISETP.NE.AND P0, PT, R2, 0x1, PT ;  /* 0x000000010200780c */ /* 0x000fc80003f05270 */
[----:B---3--:R-:W-:-:S04]  /*1440*/  SHF.R.U32.HI R3, RZ, R6, R3 ;  /* 0x00000006ff037219 */ /* 0x008fc80000011603 */
[----:B------:R-:W-:Y:S02]  /*1450*/  SEL R3, R20, R3, !P0 ;  /* 0x0000000314037207 */ /* 0x000fe40004000000 */
[----:B----4-:R-:W-:-:S04]  /*1460*/  ISETP.NE.AND P1, PT, R12, 0x1, PT ;  /* 0x000000010c00780c */ /* 0x010fc80003f25270 */
[----:B------:R-:W-:-:S05]  /*1470*/  SEL R6, R21, R4, !P1 ;  /* 0x0000000415067207 */ /* 0x000fca0004800000 */
[----:B------:R-:W-:Y:S02]  /*1480*/  IMAD.IADD R4, R3, 0x1, -R6 ;  /* 0x0000000103047824 */ /* 0x000fe400078e0a06 */
[----:B------:R-:W-:Y:S02]  /*1490*/  IMAD.IADD R3, R6, 0x1, -R3 ;  /* 0x0000000106037824 */ /* 0x000fe400078e0a03 */
[----:B------:R-:W-:Y:S02]  /*14a0*/  IMAD R21, R4, R12, R21 ;  /* 0x0000000c04157224 */ /* 0x000fe400078e0215 */
[----:B------:R-:W-:Y:S02]  /*14b0*/  IMAD R20, R3, R2, R20 ;  /* 0x0000000203147224 */ /* 0x000fe400078e0214 */
.L_x_19:
[----:B------:R-:W-:Y:S05]  /*14c0*/  BRA.U !UP1, `(.L_x_20) ;  /* 0x00000001090c7547 */ /* 0x000fea000b800000 */
[----:B------:R-:W-:Y:S01]  /*14d0*/  UCGABAR_WAIT ;  /* 0x0000000000007dc7 */ /* 0x000fe20008000000 */
[----:B------:R-:W-:Y:S01]  /*14e0*/  CCTL.IVALL ;  /* 0x00000000ff00798f */ /* 0x000fe20002000000 */
[----:B------:R-:W-:Y:S05]  /*14f0*/  BRA `(.L_x_21) ;  /* 0x0000000000047947 */ /* 0x000fea0003800000 */
.L_x_20:
[----:B------:R-:W-:Y:S06]  /*1500*/  BAR.SYNC.DEFER_BLOCKING 0x0 ;  /* 0x0000000000007b1d */ /* 0x000fec0000010000 */
.L_x_21:
[----:B------:R-:W-:Y:S05]  /*1510*/  BRA.U UP2, `(.L_x_22) ;  /* 0x0000001102847547 */ /* 0x000fea000b800000 */
[----:B------:R-:W1:Y:S01]  /*1520*/  LDCU UR4, c[0x0][0x38c] ;  /* 0x00007180ff0477ac */ /* 0x000e620008000800 */
[----:B------:R-:W2:Y:S01]  /*1530*/  LDC R9, c[0x0][0x370] ;  /* 0x0000dc00ff097b82 */ /* 0x000ea20000000800 */
[----:B------:R-:W-:Y:S01]  /*1540*/  IMAD.SHL.U32 R16, R11, 0x40, RZ ;  /* 0x000000400b107824 */ /* 0x000fe200078e00ff */
[----:B------:R-:W-:Y:S01]  /*1550*/  PLOP3.LUT P1, PT, PT, PT, UP5, 0x80, 0x8 ;  /* 0x000000000008781c */ /* 0x000fe20003f2f058 */
[----:B------:R-:W-:Y:S01]  /*1560*/  HFMA2 R12, -RZ, RZ, 0, 0 ;  /* 0x00000000ff0c7431 */ /* 0x000fe200000001ff */
[----:B------:R-:W-:Y:S01]  /*1570*/  UISETP.NE.AND UP1, UPT, UR10, URZ, UPT ;  /* 0x000000ff0a00728c */ /* 0x000fe2000bf25270 */
[----:B------:R-:W-:Y:S01]  /*1580*/  ISETP.NE.AND P4, PT, R10, RZ, P5 ;  /* 0x000000ff0a00720c */ /* 0x000fe20002f85270 */
[----:B------:R-:W-:Y:S01]  /*1590*/  IMAD.MOV.U32 R15, RZ, RZ, 0x1 ;  /* 0x00000001ff0f7424 */ /* 0x000fe200078e00ff */
[----:B------:R-:W-:Y:S01]  /*15a0*/  PLOP3.LUT P1, PT, P1, PT, PT, 0x8, 0x80 ;  /* 0x000000000080781c */ /* 0x000fe20000f2e170 */
[----:B------:R-:W3:Y:S01]  /*15b0*/  LDC R0, c[0x0][0x374] ;  /* 0x0000dd00ff007b82 */ /* 0x000ee20000000800 */
[----:B------:R-:W-:Y:S01]  /*15c0*/  IMAD.MOV.U32 R14, RZ, RZ, RZ ;  /* 0x000000ffff0e7224 */ /* 0x000fe200078e00ff */
[----:B------:R-:W-:Y:S01]  /*15d0*/  MOV R8, 0x1 ;  /* 0x0000000100087802 */ /* 0x000fe20000000f00 */
[----:B------:R-:W-:Y:S01]  /*15e0*/  IMAD.MOV.U32 R10, RZ, RZ, RZ ;  /* 0x000000ffff0a7224 */ /* 0x000fe200078e00ff */
[----:B------:R-:W-:Y:S01]  /*15f0*/  LOP3.LUT R16, R16, 0x40, RZ, 0xc0, !PT ;  /* 0x0000004010107812 */ /* 0x000fe200078ec0ff */
[----:B------:R-:W4:Y:S01]  /*1600*/  LDCU.64 UR14, c[0x0][0x348] ;  /* 0x00006900ff0e77ac */ /* 0x000f220008000a00 */
[----:B-1----:R-:W-:-:S02]  /*1610*/  UIADD3 UR5, UPT, UPT, UR4, 0x1f, URZ ;  /* 0x0000001f04057890 */ /* 0x002fc4000fffe0ff */
[----:B------:R-:W-:Y:S02]  /*1620*/  USEL UR22, UR6, 0x2, UP1 ;  /* 0x0000000206167887 */ /* 0x000fe40008800000 */
[----:B------:R-:W-:Y:S01]  /*1630*/  USHF.R.S32.HI UR7, URZ, 0x1f, UR5 ;  /* 0x0000001fff077899 */ /* 0x000fe20008011405 */
[----:B------:R-:W-:-:S03]  /*1640*/  UMOV UR23, URZ ;  /* 0x000000ff00177c82 */ /* 0x000fc60008000000 */
[----:B------:R-:W-:Y:S02]  /*1650*/  ULEA.HI UR7, UR7, UR5, URZ, 0x5 ;  /* 0x0000000507077291 */ /* 0x000fe4000f8f28ff */
[----:B------:R-:W-:Y:S02]  /*1660*/  UIADD3 UR5, UPT, UPT, UR4, -0x1, URZ ;  /* 0xffffffff04057890 */ /* 0x000fe4000fffe0ff */
[----:B------:R-:W-:Y:S02]  /*1670*/  USHF.R.S32.HI UR7, URZ, 0x5, UR7 ;  /* 0x00000005ff077899 */ /* 0x000fe40008011407 */
[----:B------:R-:W-:Y:S02]  /*1680*/  UISETP.GE.U32.AND UP2, UPT, UR5, -0x3f, UPT ;  /* 0xffffffc10500788c */ /* 0x000fe4000bf46070 */
[----:B------:R-:W-:Y:S02]  /*1690*/  UISETP.LT.U32.AND UP0, UPT, UR7, 0x3, UPT ;  /* 0x000000030700788c */ /* 0x000fe4000bf01070 */
[----:B------:R-:W-:-:S02]  /*16a0*/  UIADD3 UR4, UPT, UPT, UR4, 0x3e, URZ ;  /* 0x0000003e04047890 */ /* 0x000fc4000fffe0ff */
[----:B------:R-:W-:-:S04]  /*16b0*/  USEL UR5, UR7, 0x3, UP0 ;  /* 0x0000000307057887 */ /* 0x000fc80008000000 */
[----:B------:R-:W-:Y:S02]  /*16c0*/  UIADD3 UR21, UPT, UPT, UR5, -0x1, URZ ;  /* 0xffffffff05157890 */ /* 0x000fe4000fffe0ff */
[----:B------:R-:W-:Y:S02]  /*16d0*/  @UP2 UIADD3 UR21, UPT, UPT, UR5, URZ, URZ ;  /* 0x000000ff05152290 */ /* 0x000fe4000fffe0ff */
[----:B------:R-:W-:Y:S02]  /*16e0*/  UIADD3 UR24, UPT, UPT, UR7, -UR5, URZ ;  /* 0x8000000507187290 */ /* 0x000fe4000fffe0ff */
[----:B------:R-:W-:Y:S02]  /*16f0*/  UIADD3 UR13, UPT, UPT, UR21, 0x1, URZ ;  /* 0x00000001150d7890 */ /* 0x000fe4000fffe0ff */
[----:B--2-4-:R-:W-:-:S12]  /*1700*/  UIADD3 UR21, UPT, UPT, -UR21, URZ, URZ ;  /* 0x000000ff15157290 */ /* 0x014fd8000fffe1ff */
.L_x_42:
[----:B------:R-:W-:Y:S01]  /*1710*/  UISETP.NE.AND UP0, UPT, UR37, URZ, UPT ;  /* 0x000000ff2500728c */ /* 0x000fe2000bf05270 */
[----:B------:R-:W1:Y:S08]  /*1720*/  S2UR UR37, SR_CgaCtaId ;  /* 0x00000000002579c3 */ /* 0x000e700000008800 */
[----:B------:R-:W-:Y:S05]  /*1730*/  BRA.U UP0, `(.L_x_23) ;  /* 0x0000000100347547 */ /* 0x000fea000b800000 */
[----:B------:R-:W2:Y:S01]  /*1740*/  S2R R2, SR_CgaCtaId ;  /* 0x0000000000027919 */ /* 0x000ea20000008800 */
[----:B------:R-:W-:-:S04]  /*1750*/  MOV R3, 0x400 ;  /* 0x0000040000037802 */ /* 0x000fc80000000f00 */
[----:B--2---:R-:W-:Y:S02]  /*1760*/  LEA R3, R2, R3, 0x18 ;  /* 0x0000000302037211 */ /* 0x004fe400078ec0ff */
[----:B------:R-:W-:-:S03]  /*1770*/  SHF.L.U32 R2, R8, 0x1f, RZ ;  /* 0x0000001f08027819 */ /* 0x000fc600000006ff */
[----:B------:R-:W-:-:S04]  /*1780*/  IMAD R3, R10, 0x8, R3 ;  /* 0x000000080a037824 */ /* 0x000fc800078e0203 */
[----:B------:R-:W2:Y:S02]  /*1790*/  SYNCS.PHASECHK.TRANS64.TRYWAIT P0, [R3+URZ+0xd0], R2 ;  /* 0x0000d002030075a7 */ /* 0x000ea400080011ff */
[----:B--2---:R-:W-:Y:S05]  /*17a0*/  @!P0 BRA `(.L_x_24) ;  /* 0x00000060000c8947 */ /* 0x004fea0003800000 */
.L_x_122:
[----:B------:R-:W-:Y:S01]  /*17b0*/  VIADD R10, R10, 0x1 ;  /* 0x000000010a0a7836 */ /* 0x000fe20000000000 */
[----:B------:R2:W-:Y:S04]  /*17c0*/  SYNCS.ARRIVE.TRANS64.A1T0 RZ, [R3+URZ+0xc0], RZ ;  /* 0x0000c0ff03ff79a7 */ /* 0x0005e800081000ff */
[----:B------:R-:W-:-:S04]  /*17d0*/  ISETP.NE.AND P0, PT, R10, 0x2, PT ;  /* 0x000000020a00780c */ /* 0x000fc80003f05270 */
[----:B------:R-:W-:Y:S02]  /*17e0*/  SEL R10, R10, RZ, P0 ;  /* 0x000000ff0a0a7207 */ /* 0x000fe40000000000 */
[----:B--2---:R-:W-:-:S04]  /*17f0*/  SEL R3, RZ, 0x1, P0 ;  /* 0x00000001ff037807 */ /* 0x004fc80000000000 */
[----:B------:R-:W-:-:S07]  /*1800*/  LOP3.LUT R8, R8, R3, RZ, 0x3c, !PT ;  /* 0x0000000308087212 */ /* 0x000fce00078e3cff */
.L_x_23:
[----:B------:R-:W-:Y:S01]  /*1810*/  UMOV UR6, 0x400 ;  /* 0x0000040000067882 */ /* 0x000fe20000000000 */
[----:B------:R-:W-:Y:S01]  /*1820*/  LEA.HI R3, R21, R21, RZ, 0x1 ;  /* 0x0000001515037211 */ /* 0x000fe200078f08ff */
[----:B-1----:R-:W-:Y:S01]  /*1830*/  ULEA UR6, UR37, UR6, 0x18 ;  /* 0x0000000625067291 */ /* 0x002fe2000f8ec0ff */
[----:B------:R-:W-:Y:S01]  /*1840*/  SHF.L.U32 R2, R15, 0x1f, RZ ;  /* 0x0000001f0f027819 */ /* 0x000fe200000006ff */
[----:B------:R-:W-:Y:S01]  /*1850*/  UISETP.GE.U32.AND UP0, UPT, UR4, 0x3f, UPT ;  /* 0x0000003f0400788c */ /* 0x000fe2000bf06070 */
[C---:B------:R-:W-:Y:S01]  /*1860*/  R2UR UR9, R16.reuse ;  /* 0x00000000100972ca */ /* 0x040fe200000e0000 */
[----:B------:R-:W-:Y:S01]  /*1870*/  ULEA UR8, UR23, UR6, 0x3 ;  /* 0x0000000617087291 */ /* 0x000fe2000f8e18ff */
[----:B------:R-:W-:Y:S01]  /*1880*/  IMAD.SHL.U32 R3, R3, 0x40, RZ ;  /* 0x0000004003037824 */ /* 0x000fe200078e00ff */
[----:B------:R-:W-:Y:S01]  /*1890*/  R2UR UR11, R16 ;  /* 0x00000000100b72ca */ /* 0x000fe200000e0000 */
[----:B------:R-:W-:-:S03]  /*18a0*/  UMOV UR25, URZ ;  /* 0x000000ff00197c82 */ /* 0x000fc60008000000 */
[----:B------:R-:W-:-:S03]  /*18b0*/  R2UR UR35, R3 ;  /* 0x00000000032372ca */ /* 0x000fc600000e0000 */
[----:B------:R1:W2:Y:S01]  /*18c0*/  SYNCS.PHASECHK.TRANS64.TRYWAIT P0, [UR8+0x18], R2 ;  /* 0x00001802ff0075a7 */ /* 0x0002a20008001108 */
[----:B------:R-:W-:-:S09]  /*18d0*/  R2UR UR8, R20 ;  /* 0x00000000140872ca */ /* 0x000fd200000e0000 */
[----:B------:R-:W-:-:S04]  /*18e0*/  ULOP3.LUT UR35, UR9, 0xffffff80, UR35, 0xf8, !UPT ;  /* 0xffffff8009237892 */ /* 0x000fc8000f8ef823 */
[----:B------:R-:W-:Y:S01]  /*18f0*/  ULEA UR11, UR8, UR11, 0x7 ;  /* 0x0000000b080b7291 */ /* 0x000fe2000f8e38ff */
[----:B------:R-:W-:Y:S11]  /*1900*/  BRA.U !UP0, `(.L_x_25) ;  /* 0x0000000108bc7547 */ /* 0x000ff6000b800000 */
[----:B------:R-:W-:Y:S01]  /*1910*/  UMOV UR16, UR21 ;  /* 0x0000001500107c82 */ /* 0x000fe20008000000 */
[----:B------:R-:W-:Y:S01]  /*1920*/  UMOV UR17, UR23 ;  /* 0x0000001700117c82 */ /* 0x000fe20008000000 */
[----:B------:R-:W-:-:S05]  /*1930*/  UMOV UR34, URZ ;  /* 0x000000ff00227c82 */ /* 0x000fca0008000000 */
.L_x_31:
[----:B------:R-:W-:Y:S01]  /*1940*/  ULEA UR33, UR17, UR6, 0x3 ;  /* 0x0000000611217291 */ /* 0x000fe2000f8e18ff */
[----:B------:R-:W-:Y:S01]  /*1950*/  @P5 MOV R3, 0x2000 ;  /* 0x0000200000035802 */ /* 0x000fe20000000f00 */
[----:B-12-4-:R-:W-:Y:S10]  /*1960*/  @P0 BRA `(.L_x_26) ;  /* 0x00000000000c0947 */ /* 0x016ff40003800000 */
[----:B------:R-:W-:-:S04]  /*1970*/  SHF.L.U32 R5, R15, 0x1f, RZ ;  /* 0x0000001f0f057819 */ /* 0x000fc800000006ff */
[----:B------:R-:W2:Y:S02]  /*1980*/  SYNCS.PHASECHK.TRANS64.TRYWAIT P0, [UR33+0x18], R5 ;  /* 0x00001805ff0075a7 */ /* 0x000ea40008001121 */
[----:B--2---:R-:W-:Y:S05]  /*1990*/  @!P0 BRA `(.L_x_27) ;  /* 0x0000005c00a48947 */ /* 0x004fea0003800000 */
.L_x_26:
[----:B------:R2:W-:Y:S01]  /*19a0*/  @P5 SYNCS.ARRIVE.TRANS64 RZ, [UR33], R3 ;  /* 0x00000003ffff59a7 */ /* 0x0005e20008000021 */
[----:B------:R-:W-:Y:S02]  /*19b0*/  ULOP3.LUT UR8, UR22, 0x2, URZ, 0xfc, !UPT ;  /* 0x0000000216087892 */ /* 0x000fe4000f8efcff */
[----:B------:R-:W-:Y:S02]  /*19c0*/  UIADD3 UR16, UPT, UPT, UR16, 0x1, URZ ;  /* 0x0000000110107890 */ /* 0x000fe4000fffe0ff */
[----:B------:R-:W-:Y:S02]  /*19d0*/  UISETP.NE.AND UP0, UPT, UR8, 0x2, UPT ;  /* 0x000000020800788c */ /* 0x000fe4000bf05270 */
[----:B------:R-:W-:-:S07]  /*19e0*/  UISETP.NE.AND UP2, UPT, UR16, 0x1, UPT ;  /* 0x000000011000788c */ /* 0x000fce000bf45270 */
[----:B------:R-:W-:Y:S05]  /*19f0*/  BRA.U UP0, `(.L_x_28) ;  /* 0x0000000100047547 */ /* 0x000fea000b800000 */
[----:B------:R-:W-:Y:S05]  /*1a00*/  BPT.TRAP 0x1 ;  /* 0x000000040000795c */ /* 0x000fea0000300000 */
.L_x_28:
[----:B------:R-:W-:Y:S04]  /*1a10*/  BSSY.RECONVERGENT B0, `(.L_x_29) ;  /* 0x0000003000007945 */ /* 0x000fe80003800200 */
[----:B------:R-:W-:Y:S05]  /*1a20*/  @!P4 BRA `(.L_x_30) ;  /* 0x000000000004c947 */ /* 0x000fea0003800000 */
[----:B------:R-:W-:Y:S05]  /*1a30*/  BPT.TRAP 0x1 ;  /* 0x000000040000795c */ /* 0x000fea0000300000 */
.L_x_30:
[----:B------:R-:W-:Y:S05]  /*1a40*/  BSYNC.RECONVERGENT B0 ;  /* 0x0000000000007941 */ /* 0x000fea0003800200 */
.L_x_29:
[----:B------:R-:W-:Y:S02]  /*1a50*/  UIADD3 UR23, UPT, UPT, UR17, 0x1, URZ ;  /* 0x0000000111177890 */ /* 0x000fe4000fffe0ff */
[----:B------:R-:W-:Y:S02]  /*1a60*/  UIADD3 UR28, UP1, UPT, UR14, 0x80, URZ ;  /* 0x000000800e1c7890 */ /* 0x000fe4000ff3e0ff */
[----:B------:R-:W-:Y:S02]  /*1a70*/  UISETP.NE.AND UP0, UPT, UR23, 0x3, UPT ;  /* 0x000000031700788c */ /* 0x000fe4000bf05270 */
[----:B------:R-:W-:Y:S02]  /*1a80*/  ULOP3.LUT UR33, UR33, 0xfefffff8, URZ, 0xc0, !UPT ;  /* 0xfefffff821217892 */ /* 0x000fe4000f8ec0ff */
[----:B------:R-:W-:Y:S02]  /*1a90*/  USEL UR9, URZ, 0x1, UP0 ;  /* 0x00000001ff097887 */ /* 0x000fe40008000000 */
[----:B------:R-:W-:-:S02]  /*1aa0*/  USEL UR23, UR23, URZ, UP0 ;  /* 0x000000ff17177287 */ /* 0x000fc40008000000 */
[----:B------:R-:W-:Y:S02]  /*1ab0*/  UIADD3 UR26, UP0, UPT, UR14, 0x180, URZ ;  /* 0x000001800e1a7890 */ /* 0x000fe4000ff1e0ff */
[----:B------:R-:W-:Y:S01]  /*1ac0*/  ULEA UR8, UR23, UR6, 0x3 ;  /* 0x0000000617087291 */ /* 0x000fe2000f8e18ff */
[----:B------:R-:W-:Y:S01]  /*1ad0*/  LOP3.LUT R15, R15, UR9, RZ, 0x3c, !PT ;  /* 0x000000090f0f7c12 */ /* 0x000fe2000f8e3cff */
[----:B------:R-:W-:Y:S02]  /*1ae0*/  UIADD3.X UR29, UPT, UPT, URZ, UR15, URZ, UP1, !UPT ;  /* 0x0000000fff1d7290 */ /* 0x000fe40008ffe4ff */
[----:B------:R-:W-:Y:S01]  /*1af0*/  UIADD3.X UR27, UPT, UPT, URZ, UR15, URZ, UP0, !UPT ;  /* 0x0000000fff1b7290 */ /* 0x000fe200087fe4ff */
[----:B-1----:R-:W-:Y:S01]  /*1b00*/  SHF.L.U32 R2, R15, 0x1f, RZ ;  /* 0x0000001f0f027819 */ /* 0x002fe200000006ff */
[----:B------:R-:W-:Y:S01]  /*1b10*/  UMOV UR18, 0x0 ;  /* 0x0000000000127882 */ /* 0x000fe20000000000 */
[----:B------:R-:W-:Y:S01]  /*1b20*/  UMOV UR19, 0x10000000 ;  /* 0x1000000000137882 */ /* 0x000fe20000000000 */
[----:B------:R-:W-:Y:S01]  /*1b30*/  UMOV UR10, UR34 ;  /* 0x00000022000a7c82 */ /* 0x000fe20008000000 */
[----:B------:R4:W1:Y:S01]  /*1b40*/  SYNCS.PHASECHK.TRANS64.TRYWAIT P0, [UR8+0x18], R2 ;  /* 0x00001802ff0075a7 */ /* 0x0008620008001108 */
[----:B------:R-:W-:Y:S01]  /*1b50*/  ULEA UR8, UR17, UR6, 0xb ;  /* 0x0000000611087291 */ /* 0x000fe2000f8e58ff */
[----:B------:R-:W-:Y:S01]  /*1b60*/  UMOV UR12, UR36 ;  /* 0x00000024000c7c82 */ /* 0x000fe20008000000 */
[----:B------:R-:W-:-:S02]  /*1b70*/  UMOV UR9, UR33 ;  /* 0x0000002100097c82 */ /* 0x000fc40008000000 */
[----:B------:R-:W-:Y:S02]  /*1b80*/  UIADD3 UR32, UPT, UPT, UR8, 0x4300, URZ ;  /* 0x0000430008207890 */ /* 0x000fe4000fffe0ff */
[----:B------:R-:W-:Y:S01]  /*1b90*/  UIADD3 UR8, UPT, UPT, UR8, 0x5b00, URZ ;  /* 0x00005b0008087890 */ /* 0x000fe2000fffe0ff */
[----:B------:R-:W-:Y:S01]  /*1ba0*/  UMOV UR25, UR13 ;  /* 0x0000000d00197c82 */ /* 0x000fe20008000000 */
[----:B------:R-:W-:-:S05]  /*1bb0*/  UMOV UR17, UR23 ;  /* 0x0000001700117c82 */ /* 0x000fca0008000000 */
[----:B------:R2:W-:Y:S02]  /*1bc0*/  UTMALDG.3D.2CTA [UR32], [UR28], desc[UR18] ;  /* 0x000012201c0075b4 */ /* 0x0005e40008211000 */
[----:B------:R4:W-:Y:S01]  /*1bd0*/  UTMALDG.3D.2CTA [UR8], [UR26], desc[UR18] ;  /* 0x000012081a0075b4 */ /* 0x0009e20008211000 */
[----:B--2---:R-:W-:Y:S01]  /*1be0*/  UIADD3 UR34, UPT, UPT, UR34, 0x20, URZ ;  /* 0x0000002022227890 */ /* 0x004fe2000fffe0ff */
[----:B------:R-:W-:Y:S11]  /*1bf0*/  BRA.U UP2, `(.L_x_31) ;  /* 0xfffffffd02507547 */ /* 0x000ff6000b83ffff */
.L_x_25:
[----:B----4-:R-:W-:Y:S01]  /*1c00*/  ULEA UR8, UR23, UR6, 0x3 ;  /* 0x0000000617087291 */ /* 0x010fe2000f8e18ff */
[----:B-1----:R-:W-:Y:S01]  /*1c10*/  SHF.L.U32 R2, R15, 0x1f, RZ ;  /* 0x0000001f0f027819 */ /* 0x002fe200000006ff */
[----:B------:R-:W-:Y:S01]  /*1c20*/  @!P1 SYNCS.ARRIVE.TRANS64.A1T0 RZ, [UR6+0x58], RZ ;  /* 0x000058ffffff99a7 */ /* 0x000fe20008100006 */
[----:B------:R-:W-:-:S06]  /*1c30*/  UISETP.GT.AND UP0, UPT, UR7, UR5, UPT ;  /* 0x000000050700728c */ /* 0x000fcc000bf04270 */
[----:B--2---:R1:W2:Y:S03]  /*1c40*/  SYNCS.PHASECHK.TRANS64.TRYWAIT P0, [UR8+0x18], R2 ;  /* 0x00001802ff0075a7 */ /* 0x0042a60008001108 */
[----:B------:R-:W-:Y:S05]  /*1c50*/  BRA.U !UP0, `(.L_x_32) ;  /* 0x0000000108bc7547 */ /* 0x000fea000b800000 */
[----:B------:R-:W-:Y:S01]  /*1c60*/  UIADD3 UR26, UPT, UPT, UR24, UR25, URZ ;  /* 0x00000019181a7290 */ /* 0x000fe2000fffe0ff */
[----:B------:R-:W-:-:S11]  /*1c70*/  UMOV UR27, UR23 ;  /* 0x00000017001b7c82 */ /* 0x000fd60008000000 */
.L_x_38:
[----:B------:R-:W-:Y:S01]  /*1c80*/  ULEA UR17, UR27, UR6, 0x3 ;  /* 0x000000061b117291 */ /* 0x000fe2000f8e18ff */
[----:B--2---:R-:W-:Y:S01]  /*1c90*/  @P5 MOV R3, 0x2000 ;  /* 0x0000200000035802 */ /* 0x004fe20000000f00 */
[----:B-12---:R-:W-:Y:S10]  /*1ca0*/  @P0 BRA `(.L_x_33) ;  /* 0x00000000000c0947 */ /* 0x006ff40003800000 */
[----:B------:R-:W-:-:S04]  /*1cb0*/  SHF.L.U32 R5, R15, 0x1f, RZ ;  /* 0x0000001f0f057819 */ /* 0x000fc800000006ff */
[----:B------:R-:W2:Y:S02]  /*1cc0*/  SYNCS.PHASECHK.TRANS64.TRYWAIT P0, [UR17+0x18], R5 ;  /* 0x00001805ff0075a7 */ /* 0x000ea40008001111 */
[----:B--2---:R-:W-:Y:S05]  /*1cd0*/  @!P0 BRA `(.L_x_34) ;  /* 0x0000005800ec8947 */ /* 0x004fea0003800000 */
.L_x_33:
[----:B------:R2:W-:Y:S01]  /*1ce0*/  @P5 SYNCS.ARRIVE.TRANS64 RZ, [UR17], R3 ;  /* 0x00000003ffff59a7 */ /* 0x0005e20008000011 */
[----:B------:R-:W-:-:S04]  /*1cf0*/  ULOP3.LUT UR8, UR22, 0x2, URZ, 0xfc, !UPT ;  /* 0x0000000216087892 */ /* 0x000fc8000f8efcff */
[----:B------:R-:W-:-:S09]  /*1d00*/  UISETP.NE.AND UP0, UPT, UR8, 0x2, UPT ;  /* 0x000000020800788c */ /* 0x000fd2000bf05270 */
[----:B------:R-:W-:Y:S05]  /*1d10*/  BRA.U UP0, `(.L_x_35) ;  /* 0x0000000100047547 */ /* 0x000fea000b800000 */
[----:B------:R-:W-:Y:S05]  /*1d20*/  BPT.TRAP 0x1 ;  /* 0x000000040000795c */ /* 0x000fea0000300000 */
.L_x_35:
[----:B------:R-:W-:Y:S04]  /*1d30*/  BSSY.RECONVERGENT B0, `(.L_x_36) ;  /* 0x0000003000007945 */ /* 0x000fe80003800200 */
[----:B------:R-:W-:Y:S05]  /*1d40*/  @!P4 BRA `(.L_x_37) ;  /* 0x000000000004c947 */ /* 0x000fea0003800000 */
[----:B------:R-:W-:Y:S05]  /*1d50*/  BPT.TRAP 0x1 ;  /* 0x000000040000795c */ /* 0x000fea0000300000 */
.L_x_37:
[----:B------:R-:W-:Y:S05]  /*1d60*/  BSYNC.RECONVERGENT B0 ;  /* 0x0000000000007941 */ /* 0x000fea0003800200 */
.L_x_36:
[----:B------:R-:W-:Y:S02]  /*1d70*/  UIADD3 UR23, UPT, UPT, UR27, 0x1, URZ ;  /* 0x000000011b177890 */ /* 0x000fe4000fffe0ff */
[----:B------:R-:W-:Y:S02]  /*1d80*/  UIADD3 UR32, UP1, UPT, UR14, 0x80, URZ ;  /* 0x000000800e207890 */ /* 0x000fe4000ff3e0ff */
[----:B------:R-:W-:Y:S02]  /*1d90*/  UISETP.NE.AND UP0, UPT, UR23, 0x3, UPT ;  /* 0x000000031700788c */ /* 0x000fe4000bf05270 */
[----:B------:R-:W-:Y:S02]  /*1da0*/  USHF.L.U32 UR18, UR25, 0x5, URZ ;  /* 0x0000000519127899 */ /* 0x000fe400080006ff */
[----:B------:R-:W-:Y:S02]  /*1db0*/  USEL UR9, URZ, 0x1, UP0 ;  /* 0x00000001ff097887 */ /* 0x000fe40008000000 */
[----:B------:R-:W-:-:S02]  /*1dc0*/  USEL UR23, UR23, URZ, UP0 ;  /* 0x000000ff17177287 */ /* 0x000fc40008000000 */
[----:B------:R-:W-:Y:S02]  /*1dd0*/  UIADD3 UR30, UP0, UPT, UR14, 0x180, URZ ;  /* 0x000001800e1e7890 */ /* 0x000fe4000ff1e0ff */
[----:B------:R-:W-:Y:S01]  /*1de0*/  ULEA UR8, UR23, UR6, 0x3 ;  /* 0x0000000617087291 */ /* 0x000fe2000f8e18ff */
[----:B------:R-:W-:Y:S01]  /*1df0*/  LOP3.LUT R15, R15, UR9, RZ, 0x3c, !PT ;  /* 0x000000090f0f7c12 */ /* 0x000fe2000f8e3cff */
[----:B------:R-:W-:Y:S02]  /*1e00*/  ULOP3.LUT UR17, UR17, 0xfefffff8, URZ, 0xc0, !UPT ;  /* 0xfefffff811117892 */ /* 0x000fe4000f8ec0ff */
[----:B------:R-:W-:Y:S01]  /*1e10*/  UIADD3.X UR33, UPT, UPT, URZ, UR15, URZ, UP1, !UPT ;  /* 0x0000000fff217290 */ /* 0x000fe20008ffe4ff */
[----:B-1----:R-:W-:Y:S01]  /*1e20*/  SHF.L.U32 R2, R15, 0x1f, RZ ;  /* 0x0000001f0f027819 */ /* 0x002fe200000006ff */
[----:B------:R-:W-:Y:S01]  /*1e30*/  UIADD3.X UR31, UPT, UPT, URZ, UR15, URZ, UP0, !UPT ;  /* 0x0000000fff1f7290 */ /* 0x000fe200087fe4ff */
[----:B------:R-:W-:Y:S02]  /*1e40*/  UMOV UR28, 0x0 ;  /* 0x00000000001c7882 */ /* 0x000fe40000000000 */
[----:B------:R4:W1:Y:S01]  /*1e50*/  SYNCS.PHASECHK.TRANS64.TRYWAIT P0, [UR8+0x18], R2 ;  /* 0x00001802ff0075a7 */ /* 0x0008620008001108 */
[----:B------:R-:W-:Y:S01]  /*1e60*/  ULEA UR8, UR27, UR6, 0xb ;  /* 0x000000061b087291 */ /* 0x000fe2000f8e58ff */
[----:B------:R-:W-:Y:S01]  /*1e70*/  UMOV UR29, 0x10000000 ;  /* 0x10000000001d7882 */ /* 0x000fe20000000000 */
[----:B------:R-:W-:-:S02]  /*1e80*/  UMOV UR19, UR35 ;  /* 0x0000002300137c82 */ /* 0x000fc40008000000 */
[----:B------:R-:W-:Y:S02]  /*1e90*/  UIADD3 UR16, UPT, UPT, UR8, 0x4300, URZ ;  /* 0x0000430008107890 */ /* 0x000fe4000fffe0ff */
[----:B------:R-:W-:Y:S01]  /*1ea0*/  UIADD3 UR8, UPT, UPT, UR8, 0x5b00, URZ ;  /* 0x00005b0008087890 */ /* 0x000fe2000fffe0ff */
[----:B------:R-:W-:Y:S01]  /*1eb0*/  UMOV UR20, UR36 ;  /* 0x0000002400147c82 */ /* 0x000fe20008000000 */
[----:B------:R-:W-:Y:S01]  /*1ec0*/  UMOV UR12, UR36 ;  /* 0x00000024000c7c82 */ /* 0x000fe20008000000 */
[----:B------:R-:W-:Y:S01]  /*1ed0*/  UMOV UR9, UR17 ;  /* 0x0000001100097c82 */ /* 0x000fe20008000000 */
[----:B------:R-:W-:Y:S01]  /*1ee0*/  UMOV UR10, UR18 ;  /* 0x00000012000a7c82 */ /* 0x000fe20008000000 */
[----:B------:R-:W-:Y:S02]  /*1ef0*/  UIADD3 UR25, UPT, UPT, UR25, 0x1, URZ ;  /* 0x0000000119197890 */ /* 0x000fe4000fffe0ff */
[----:B------:R4:W-:Y:S01]  /*1f00*/  UTMALDG.3D.2CTA [UR16], [UR32], desc[UR28] ;  /* 0x00001c10200075b4 */ /* 0x0009e20008211000 */
[----:B------:R-:W-:Y:S01]  /*1f10*/  UMOV UR27, UR23 ;  /* 0x00000017001b7c82 */ /* 0x000fe20008000000 */
[----:B------:R-:W-:Y:S01]  /*1f20*/  UISETP.NE.AND UP0, UPT, UR25, UR26, UPT ;  /* 0x0000001a1900728c */ /* 0x000fe2000bf05270 */
[----:B------:R4:W-:Y:S08]  /*1f30*/  UTMALDG.3D.2CTA [UR8], [UR30], desc[UR28] ;  /* 0x00001c081e0075b4 */ /* 0x0009f00008211000 */
[----:B----4-:R-:W-:Y:S05]  /*1f40*/  BRA.U UP0, `(.L_x_38) ;  /* 0xfffffffd004c7547 */ /* 0x010fea000b83ffff */
.L_x_32:
[----:B-1----:R-:W-:Y:S01]  /*1f50*/  LEA R2, R14, UR6, 0x3 ;  /* 0x000000060e027c11 */ /* 0x002fe2000f8e18ff */
[----:B------:R-:W-:Y:S01]  /*1f60*/  NOP ;  /* 0x0000000000007918 */ /* 0x000fe20000000000 */
[----:B--2---:R-:W-:Y:S02]  /*1f70*/  SHF.L.U32 R3, R12, 0x1f, RZ ;  /* 0x0000001f0c037819 */ /* 0x004fe400000006ff */
[----:B------:R-:W-:Y:S02]  /*1f80*/  LEA R4, R14, UR6, 0x4 ;  /* 0x000000060e047c11 */ /* 0x000fe4000f8e20ff */
[----:B------:R-:W1:Y:S02]  /*1f90*/  SYNCS.PHASECHK.TRANS64.TRYWAIT P0, [R2+URZ+0x60], R3 ;  /* 0x00006003020075a7 */ /* 0x000e6400080011ff */
[----:B-1----:R-:W-:Y:S05]  /*1fa0*/  @!P0 BRA `(.L_x_39) ;  /* 0x0000005800508947 */ /* 0x002fea0003800000 */
.L_x_125:
[----:B------:R-:W2:Y:S01]  /*1fb0*/  LDS.128 R4, [R4+0xf0] ;  /* 0x0000f00004047984 */ /* 0x000ea20000000c00 */
[----:B------:R-:W-:Y:S01]  /*1fc0*/  ISETP.GE.AND P0, PT, R40, 0x1, PT ;  /* 0x000000012800780c */ /* 0x000fe20003f06270 */
[----:B-1----:R-:W-:Y:S01]  /*1fd0*/  VIADD R2, R2, 0x70 ;  /* 0x0000007002027836 */ /* 0x002fe20000000000 */
[----:B------:R-:W-:Y:S01]  /*1fe0*/  @!PT LDS RZ, [RZ] ;  /* 0x00000000fffff984 */ /* 0x000fe20000000800 */
[----:B------:R-:W-:Y:S01]  /*1ff0*/  @!PT LDS RZ, [RZ] ;  /* 0x00000000fffff984 */ /* 0x000fe20000000800 */
[----:B------:R-:W-:Y:S01]  /*2000*/  @!PT LDS RZ, [RZ] ;  /* 0x00000000fffff984 */ /* 0x000fe20000000800 */
[----:B------:R-:W-:Y:S01]  /*2010*/  @!PT LDS RZ, [RZ] ;  /* 0x00000000fffff984 */ /* 0x000fe20000000800 */
[----:B------:R1:W-:Y:S06]  /*2020*/  MEMBAR.ALL.CTA ;  /* 0x0000000000007992 */ /* 0x0003ec0000008000 */
[----:B-1----:R-:W1:Y:S01]  /*2030*/  FENCE.VIEW.ASYNC.S ;  /* 0x00000000000073c6 */ /* 0x002e620000000000 */
[----:B------:R-:W-:-:S04]  /*2040*/  PRMT R2, RZ, 0x654, R2 ;  /* 0x00000654ff027816 */ /* 0x000fc80000000002 */
[----:B-1----:R1:W-:Y:S01]  /*2050*/  SYNCS.ARRIVE.TRANS64.RED.A1T0 RZ, [R2+URZ], RZ ;  /* 0x000000ff02ff79a7 */ /* 0x0023e200081004ff */
[----:B--2---:R-:W-:-:S13]  /*2060*/  LOP3.LUT P2, RZ, R6, 0x1, RZ, 0xc0, !PT ;  /* 0x0000000106ff7812 */ /* 0x004fda000784c0ff */
[----:B------:R-:W-:Y:S01]  /*2070*/  @P2 SHF.R.U32.HI R3, RZ, 0x10, R5 ;  /* 0x00000010ff032819 */ /* 0x000fe20000011605 */
[----:B------:R-:W-:Y:S01]  /*2080*/  VOTEU.ANY UP0, P2 ;  /* 0x0000000000ff7886 */ /* 0x000fe20001000100 */
[----:B------:R-:W-:Y:S02]  /*2090*/  @P2 MOV R13, R4 ;  /* 0x00000004000d2202 */ /* 0x000fe40000000f00 */
[----:B------:R-:W-:Y:S02]  /*20a0*/  @P2 R2UR.BROADCAST UR8, R3 ;  /* 0x00000000030822ca */ /* 0x000fe400008e0000 */
[----:B------:R-:W-:-:S11]  /*20b0*/  @P2 LOP3.LUT R11, R5, 0xffff, RZ, 0xc0, !PT ;  /* 0x0000ffff050b2812 */ /* 0x000fd600078ec0ff */
[----:B------:R-:W-:Y:S01]  /*20c0*/  @UP0 UMOV UR36, UR8 ;  /* 0x0000000800240c82 */ /* 0x000fe20008000000 */
[----:B-1----:R-:W-:Y:S05]  /*20d0*/  @!P0 BRA `(.L_x_40) ;  /* 0x0000000000b88947 */ /* 0x002fea0003800000 */
[----:B------:R-:W3:Y:S01]  /*20e0*/  LDC.64 R4, c[0x0][0xb18] ;  /* 0x0002c600ff047b82 */ /* 0x000ee20000000a00 */
[----:B------:R-:W-:-:S07]  /*20f0*/  ISETP.NE.AND P3, PT, R40, 0x1, PT ;  /* 0x000000012800780c */ /* 0x000fce0003f65270 */
[----:B------:R-:W1:Y:S08]  /*2100*/  LDC.64 R6, c[0x0][0xb10] ;  /* 0x0002c400ff067b82 */ /* 0x000e700000000a00 */
[----:B------:R-:W2:Y:S08]  /*2110*/  LDC R17, c[0x0][0xb20] ;  /* 0x0002c800ff117b82 */ /* 0x000eb00000000800 */
[----:B------:R-:W4:Y:S01]  /*2120*/  LDC R18, c[0x0][0xb0c] ;  /* 0x0002c300ff127b82 */ /* 0x000f220000000800 */
[----:B---3--:R-:W-:Y:S01]  /*2130*/  IMAD.HI.U32 R22, R0, R5, RZ ;  /* 0x0000000500167227 */ /* 0x008fe200078e00ff */
[----:B------:R-:W-:-:S06]  /*2140*/  ISETP.NE.AND P0, PT, R4, 0x1, PT ;  /* 0x000000010400780c */ /* 0x000fcc0003f05270 */
[----:B------:R-:W3:Y:S01]  /*2150*/  LDC.64 R2, c[0x0][0xb28] ;  /* 0x0002ca00ff027b82 */ /* 0x000ee20000000a00 */
[----:B-1----:R-:W-:-:S04]  /*2160*/  IMAD.HI.U32 R20, R9, R6, RZ ;  /* 0x0000000609147227 */ /* 0x002fc800078e00ff */
[----:B------:R-:W-:Y:S01]  /*2170*/  IMAD.HI.U32 R24, R13, R6, RZ ;  /* 0x000000060d187227 */ /* 0x000fe200078e00ff */
[----:B------:R-:W-:Y:S02]  /*2180*/  SHF.R.U32.HI R20, RZ, R7, R20 ;  /* 0x00000007ff147219 */ /* 0x000fe40000011614 */
[----:B--2---:R-:W-:Y:S01]  /*2190*/  SHF.R.U32.HI R19, RZ, R17, R22 ;  /* 0x00000011ff137219 */ /* 0x004fe20000011616 */
[----:B------:R-:W-:Y:S01]  /*21a0*/  IMAD.HI.U32 R22, R11, R5, RZ ;  /* 0x000000050b167227 */ /* 0x000fe200078e00ff */
[----:B------:R-:W-:Y:S02]  /*21b0*/  SHF.R.U32.HI R24, RZ, R7, R24 ;  /* 0x00000007ff187219 */ /* 0x000fe40000011618 */
[----:B------:R-:W-:Y:S02]  /*21c0*/  SEL R19, R0, R19, !P0 ;  /* 0x0000001300137207 */ /* 0x000fe40004000000 */
[----:B------:R-:W-:Y:S02]  /*21d0*/  SHF.R.U32.HI R22, RZ, R17, R22 ;  /* 0x00000011ff167219 */ /* 0x000fe40000011616 */
[----:B----4-:R-:W-:-:S02]  /*21e0*/  ISETP.NE.AND P1, PT, R18, 0x1, PT ;  /* 0x000000011200780c */ /* 0x010fc40003f25270 */
[----:B------:R-:W-:Y:S02]  /*21f0*/  SEL R5, R11, R22, !P0 ;  /* 0x000000160b057207 */ /* 0x000fe40004000000 */
[----:B------:R-:W-:Y:S02]  /*2200*/  SEL R21, R9, R20, !P1 ;  /* 0x0000001409157207 */ /* 0x000fe40004800000 */
[----:B------:R-:W-:Y:S01]  /*2210*/  SEL R7, R13, R24, !P1 ;  /* 0x000000180d077207 */ /* 0x000fe20004800000 */
[----:B---3--:R-:W-:Y:S01]  /*2220*/  IMAD.HI.U32 R20, R19, R2, RZ ;  /* 0x0000000213147227 */ /* 0x008fe200078e00ff */
[----:B------:R-:W-:-:S03]  /*2230*/  IADD3 R17, PT, PT, -R5, RZ, RZ ;  /* 0x000000ff05117210 */ /* 0x000fc60007ffe1ff */
        /* <DEDUP_REMOVED lines=11> */
[----:B------:R-:W-:-:S04]  /*22f0*/  @!P0 IMAD.HI.U32 R20, R7, R2, RZ ;  /* 0x0000000207148227 */ /* 0x000fc800078e00ff */
[----:B------:R-:W-:Y:S01]  /*2300*/  IMAD.MOV R2, RZ, RZ, -R6 ;  /* 0x000000ffff027224 */ /* 0x000fe200078e0a06 */
[----:B------:R-:W-:-:S03]  /*2310*/  @!P0 SHF.R.U32.HI R20, RZ, R3, R20 ;  /* 0x00000003ff148219 */ /* 0x000fc60000011614 */
[----:B------:R-:W-:Y:S01]  /*2320*/  IMAD R2, R40, R2, R5 ;  /* 0x0000000228027224 */ /* 0x000fe200078e0205 */
        /* <DEDUP_REMOVED lines=9> */
.L_x_40:
[----:B------:R-:W1:Y:S02]  /*23c0*/  LDCU UR8, c[0x0][0xb30] ;  /* 0x00016600ff0877ac */ /* 0x000e640008000800 */
[----:B-1----:R-:W-:-:S09]  /*23d0*/  UISETP.NE.AND UP0, UPT, UR8, 0x1, UPT ;  /* 0x000000010800788c */ /* 0x002fd2000bf05270 */
[----:B------:R-:W-:Y:S05]  /*23e0*/  BRA.U UP0, `(.L_x_41) ;  /* 0x0000000100407547 */ /* 0x000fea000b800000 */
[----:B------:R-:W1:Y:S08]  /*23f0*/  LDC.64 R4, c[0x0][0xb10] ;  /* 0x0002c400ff047b82 */ /* 0x000e700000000a00 */
[----:B------:R-:W2:Y:S08]  /*2400*/  LDC.64 R2, c[0x0][0xb18] ;  /* 0x0002c600ff027b82 */ /* 0x000eb00000000a00 */
[----:B------:R-:W4:Y:S08]  /*2410*/  LDC R6, c[0x0][0xb20] ;  /* 0x0002c800ff067b82 */ /* 0x000f300000000800 */
[----:B------:R-:W3:Y:S01]  /*2420*/  LDC R18, c[0x0][0xb0c] ;  /* 0x0002c300ff127b82 */ /* 0x000ee20000000800 */
[----:B-1----:R-:W-:-:S05]  /*2430*/  IMAD.HI.U32 R4, R13, R4, RZ ;  /* 0x000000040d047227 */ /* 0x002fca00078e00ff */
[----:B------:R-:W-:Y:S01]  /*2440*/  SHF.R.U32.HI R4, RZ, R5, R4 ;  /* 0x00000005ff047219 */ /* 0x000fe20000011604 */
[----:B--2---:R-:W-:Y:S01]  /*2450*/  IMAD.HI.U32 R3, R11, R3, RZ ;  /* 0x000000030b037227 */ /* 0x004fe200078e00ff */
[----:B------:R-:W-:-:S04]  /*2460*/  ISETP.NE.AND P0, PT, R2, 0x1, PT ;  /* 0x000000010200780c */ /* 0x000fc80003f05270 */
[----:B----4-:R-:W-:-:S04]  /*2470*/  SHF.R.U32.HI R6, RZ, R6, R3 ;  /* 0x00000006ff067219 */ /* 0x010fc80000011603 */
[----:B------:R-:W-:Y:S02]  /*2480*/  SEL R3, R11, R6, !P0 ;  /* 0x000000060b037207 */ /* 0x000fe40004000000 */
[----:B---3--:R-:W-:-:S04]  /*2490*/  ISETP.NE.AND P1, PT, R18, 0x1, PT ;  /* 0x000000011200780c */ /* 0x008fc80003f25270 */
[----:B------:R-:W-:-:S05]  /*24a0*/  SEL R4, R13, R4, !P1 ;  /* 0x000000040d047207 */ /* 0x000fca0004800000 */
[----:B------:R-:W-:Y:S02]  /*24b0*/  IMAD.IADD R5, R3, 0x1, -R4 ;  /* 0x0000000103057824 */ /* 0x000fe400078e0a04 */
[----:B------:R-:W-:Y:S02]  /*24c0*/  IMAD.IADD R3, R4, 0x1, -R3 ;  /* 0x0000000104037824 */ /* 0x000fe400078e0a03 */
[----:B------:R-:W-:Y:S02]  /*24d0*/  IMAD R13, R5, R18, R13 ;  /* 0x00000012050d7224 */ /* 0x000fe400078e020d */
[----:B------:R-:W-:-:S07]  /*24e0*/  IMAD R11, R3, R2, R11 ;  /* 0x00000002030b7224 */ /* 0x000fce00078e020b */
.L_x_41:
[----:B------:R-:W-:Y:S01]  /*24f0*/  VIADD R14, R14, 0x1 ;  /* 0x000000010e0e7836 */ /* 0x000fe20000000000 */
[----:B------:R-:W-:Y:S01]  /*2500*/  PLOP3.LUT P1, PT, PT, PT, PT, 0x80, 0x8 ;  /* 0x000000000008781c */ /* 0x000fe20003f2f070 */
[----:B------:R-:W-:Y:S02]  /*2510*/  IMAD.IADD R21, R13, 0x1, R96 ;  /* 0x000000010d157824 */ /* 0x000fe400078e0260 */
[----:B------:R-:W-:Y:S01]  /*2520*/  IMAD.IADD R20, R11, 0x1, R94 ;  /* 0x000000010b147824 */ /* 0x000fe200078e025e */
[----:B------:R-:W-:-:S04]  /*2530*/  ISETP.NE.AND P0, PT, R14, 0x2, PT ;  /* 0x000000020e00780c */ /* 0x000fc80003f05270 */
[----:B------:R-:W-:Y:S02]  /*2540*/  SEL R3, RZ, 0x1, P0 ;  /* 0x00000001ff037807 */ /* 0x000fe40000000000 */
[----:B------:R-:W-:Y:S02]  /*2550*/  SEL R14, R14, RZ, P0 ;  /* 0x000000ff0e0e7207 */ /* 0x000fe40000000000 */
[----:B------:R-:W-:Y:S01]  /*2560*/  LOP3.LUT R12, R12, R3, RZ, 0x3c, !PT ;  /* 0x000000030c0c7212 */ /* 0x000fe200078e3cff */
[----:B------:R-:W-:Y:S06]  /*2570*/  @P2 BRA `(.L_x_42) ;  /* 0xfffffff000642947 */ /* 0x000fec000383ffff */
[----:B------:R-:W-:Y:S01]  /*2580*/  UIADD3 UR6, UPT, UPT, UR6, 0x18, URZ ;  /* 0x0000001806067890 */ /* 0x000fe2000fffe0ff */
[----:B------:R-:W-:-:S03]  /*2590*/  SHF.L.U32 R3, R15, 0x1f, RZ ;  /* 0x0000001f0f037819 */ /* 0x000fc600000006ff */
[----:B------:R-:W-:-:S09]  /*25a0*/  ULEA UR4, UR23, UR6, 0x3 ;  /* 0x0000000617047291 */ /* 0x000fd2000f8e18ff */
[----:B------:R-:W1:Y:S02]  /*25b0*/  SYNCS.PHASECHK.TRANS64.TRYWAIT P0, [UR4], R3 ;  /* 0x00000003ff0075a7 */ /* 0x000e640008001104 */
[----:B-1----:R-:W-:Y:S05]  /*25c0*/  @!P0 BRA `(.L_x_43) ;  /* 0x0000005000dc8947 */ /* 0x002fea0003800000 */
.L_x_127:
[----:B------:R-:W-:-:S04]  /*25d0*/  UIADD3 UR5, UPT, UPT, UR23, 0x1, URZ ;  /* 0x0000000117057890 */ /* 0x000fc8000fffe0ff */
[----:B------:R-:W-:-:S04]  /*25e0*/  UISETP.NE.AND UP0, UPT, UR5, 0x3, UPT ;  /* 0x000000030500788c */ /* 0x000fc8000bf05270 */
[----:B------:R-:W-:Y:S02]  /*25f0*/  USEL UR7, URZ, 0x1, UP0 ;  /* 0x00000001ff077887 */ /* 0x000fe40008000000 */
[----:B------:R-:W-:-:S04]  /*2600*/  USEL UR5, UR5, URZ, UP0 ;  /* 0x000000ff05057287 */ /* 0x000fc80008000000 */
[----:B------:R-:W-:Y:S01]  /*2610*/  ULEA UR4, UR5, UR6, 0x3 ;  /* 0x0000000605047291 */ /* 0x000fe2000f8e18ff */
[----:B------:R-:W-:-:S04]  /*2620*/  LOP3.LUT R15, R15, UR7, RZ, 0x3c, !PT ;  /* 0x000000070f0f7c12 */ /* 0x000fc8000f8e3cff */
[----:B-1----:R-:W-:-:S04]  /*2630*/  SHF.L.U32 R3, R15, 0x1f, RZ ;  /* 0x0000001f0f037819 */ /* 0x002fc800000006ff */
[----:B------:R-:W1:Y:S02]  /*2640*/  SYNCS.PHASECHK.TRANS64.TRYWAIT P0, [UR4], R3 ;  /* 0x00000003ff0075a7 */ /* 0x000e640008001104 */
[----:B-1----:R-:W-:Y:S05]  /*2650*/  @!P0 BRA `(.L_x_44) ;  /* 0x0000005000d08947 */ /* 0x002fea0003800000 */
.L_x_129:
[----:B------:R-:W-:-:S04]  /*2660*/  UIADD3 UR5, UPT, UPT, UR5, 0x1, URZ ;  /* 0x0000000105057890 */ /* 0x000fc8000fffe0ff */
[----:B------:R-:W-:-:S04]  /*2670*/  UISETP.NE.AND UP0, UPT, UR5, 0x3, UPT ;  /* 0x000000030500788c */ /* 0x000fc8000bf05270 */
[----:B------:R-:W-:Y:S02]  /*2680*/  USEL UR4, URZ, 0x1, UP0 ;  /* 0x00000001ff047887 */ /* 0x000fe40008000000 */
[----:B------:R-:W-:-:S04]  /*2690*/  USEL UR5, UR5, URZ, UP0 ;  /* 0x000000ff05057287 */ /* 0x000fc80008000000 */
[----:B------:R-:W-:Y:S01]  /*26a0*/  ULEA UR5, UR5, UR6, 0x3 ;  /* 0x0000000605057291 */ /* 0x000fe2000f8e18ff */
[----:B-1----:R-:W-:-:S04]  /*26b0*/  LOP3.LUT R3, R15, UR4, RZ, 0x3c, !PT ;  /* 0x000000040f037c12 */ /* 0x002fc8000f8e3cff */
[----:B------:R-:W-:Y:S01]  /*26c0*/  SHF.L.U32 R3, R3, 0x1f, RZ ;  /* 0x0000001f03037819 */ /* 0x000fe200000006ff */
[----:B---3--:R-:W-:-:S07]  /*26d0*/  IMAD.U32 R0, RZ, RZ, UR5 ;  /* 0x00000005ff007e24 */ /* 0x008fce000f8e00ff */
.L_x_45:
[----:B-1----:R1:W2:Y:S02]  /*26e0*/  SYNCS.PHASECHK.TRANS64.TRYWAIT P0, [R0+URZ], R3 ;  /* 0x00000003000075a7 */ /* 0x0022a400080011ff */
[----:B--2---:R-:W-:Y:S05]  /*26f0*/  @!P0 NANOSLEEP.SYNCS 0x989680 ;  /* 0x009896800000895d */ /* 0x004fea0003900000 */
[----:B------:R-:W2:Y:S02]  /*2700*/  @!P0 SYNCS.PHASECHK.TRANS64 P0, [R0+URZ], R3 ;  /* 0x00000003000085a7 */ /* 0x000ea400080010ff */
[----:B--2---:R-:W-:Y:S05]  /*2710*/  @P0 EXIT ;  /* 0x000000000000094d */ /* 0x004fea0003800000 */
[----:B------:R-:W-:Y:S05]  /*2720*/  BRA `(.L_x_45) ;  /* 0xfffffffc00ec7947 */ /* 0x000fea000383ffff */
.L_x_22:
[----:B------:R-:W-:-:S04]  /*2730*/  UISETP.NE.AND UP1, UPT, UR37, URZ, UPT ;  /* 0x000000ff2500728c */ /* 0x000fc8000bf25270 */
[----:B------:R-:W-:-:S09]  /*2740*/  UISETP.NE.OR UP1, UPT, UR10, 0x1, UP1 ;  /* 0x000000010a00788c */ /* 0x000fd20008f25670 */
[----:B------:R-:W-:Y:S05]  /*2750*/  BRA.U UP1, `(.L_x_46) ;  /* 0x00000005014c7547 */ /* 0x000fea000b800000 */
[----:B------:R-:W-:Y:S01]  /*2760*/  HFMA2 R11, -RZ, RZ, 0, 0 ;  /* 0x00000000ff0b7431 */ /* 0x000fe200000001ff */
[----:B------:R-:W-:Y:S01]  /*2770*/  ISETP.GE.U32.AND P2, PT, R10, 0x2, PT ;  /* 0x000000020a00780c */ /* 0x000fe20003f46070 */
[----:B------:R-:W-:Y:S01]  /*2780*/  IMAD.MOV.U32 R12, RZ, RZ, 0x1 ;  /* 0x00000001ff0c7424 */ /* 0x000fe200078e00ff */
[----:B------:R-:W-:Y:S01]  /*2790*/  CS2R R8, SRZ ;  /* 0x0000000000087805 */ /* 0x000fe2000001ff00 */
[----:B------:R-:W-:Y:S01]  /*27a0*/  IMAD.MOV.U32 R3, RZ, RZ, RZ ;  /* 0x000000ffff037224 */ /* 0x000fe200078e00ff */
[----:B------:R-:W-:Y:S01]  /*27b0*/  UMOV UR4, 0x400 ;  /* 0x0000040000047882 */ /* 0x000fe20000000000 */
[----:B------:R-:W-:Y:S01]  /*27c0*/  UMOV UR6, URZ ;  /* 0x000000ff00067c82 */ /* 0x000fe20008000000 */
[----:B------:R-:W-:-:S12]  /*27d0*/  ULEA UR37, UR37, UR4, 0x18 ;  /* 0x0000000425257291 */ /* 0x000fd8000f8ec0ff */
.L_x_50:
[----:B------:R-:W-:Y:S02]  /*27e0*/  LEA R0, R3, UR37, 0x3 ;  /* 0x0000002503007c11 */ /* 0x000fe4000f8e18ff */
[----:B------:R-:W-:-:S03]  /*27f0*/  SHF.L.U32 R5, R8, 0x1f, RZ ;  /* 0x0000001f08057819 */ /* 0x000fc600000006ff */
[----:B------:R-:W-:Y:S01]  /*2800*/  VIADD R4, R0, 0xd0 ;  /* 0x000000d000047836 */ /* 0x000fe20000000000 */
[----:B------:R-:W1:Y:S02]  /*2810*/  SYNCS.PHASECHK.TRANS64.TRYWAIT P0, [R0+URZ+0xc0], R5 ;  /* 0x0000c005000075a7 */ /* 0x000e6400080011ff */
[----:B-1----:R-:W-:Y:S05]  /*2820*/  @!P0 BRA `(.L_x_47) ;  /* 0x0000005000748947 */ /* 0x002fea0003800000 */
.L_x_130:
[----:B------:R-:W-:Y:S01]  /*2830*/  ULEA UR5, UR6, UR37, 0x3 ;  /* 0x0000002506057291 */ /* 0x000fe2000f8e18ff */
[----:B------:R-:W-:Y:S01]  /*2840*/  PRMT R4, RZ, 0x654, R4 ;  /* 0x00000654ff047816 */ /* 0x000fe20000000004 */
[----:B-1----:R-:W-:Y:S01]  /*2850*/  @!P2 IMAD.MOV.U32 R5, RZ, RZ, 0x10 ;  /* 0x00000010ff05a424 */ /* 0x002fe200078e00ff */
[----:B------:R-:W-:Y:S01]  /*2860*/  SHF.L.U32 R7, R12, 0x1f, RZ ;  /* 0x0000001f0c077819 */ /* 0x000fe200000006ff */
[----:B------:R-:W-:Y:S01]  /*2870*/  UIADD3 UR4, UPT, UPT, UR5, 0x60, URZ ;  /* 0x0000006005047890 */ /* 0x000fe2000fffe0ff */
[----:B------:R1:W-:Y:S05]  /*2880*/  SYNCS.ARRIVE.TRANS64.RED.A1T0 RZ, [R4+URZ], RZ ;  /* 0x000000ff04ff79a7 */ /* 0x0003ea00081004ff */
[----:B------:R-:W-:Y:S01]  /*2890*/  IMAD.U32 R13, RZ, RZ, UR4 ;  /* 0x00000004ff0d7e24 */ /* 0x000fe2000f8e00ff */
[----:B------:R-:W2:Y:S04]  /*28a0*/  SYNCS.PHASECHK.TRANS64.TRYWAIT P0, [UR5+0x70], R7 ;  /* 0x00007007ff0075a7 */ /* 0x000ea80008001105 */
[----:B------:R-:W-:Y:S01]  /*28b0*/  PRMT R13, R10, 0x654, R13 ;  /* 0x000006540a0d7816 */ /* 0x000fe2000000000d */
[----:B-12---:R-:W-:Y:S06]  /*28c0*/  @!P0 BRA `(.L_x_48) ;  /* 0x0000005000608947 */ /* 0x006fec0003800000 */
.L_x_132:
[----:B------:R-:W-:Y:S01]  /*28d0*/  ULEA UR4, UR6, UR37, 0x4 ;  /* 0x0000002506047291 */ /* 0x000fe2000f8e20ff */
[----:B------:R-:W-:Y:S01]  /*28e0*/  SEL R2, R13, R2, !P2 ;  /* 0x000000020d027207 */ /* 0x000fe20005000000 */
[----:B------:R-:W-:Y:S01]  /*28f0*/  UIADD3 UR5, UPT, UPT, UR5, 0x60, URZ ;  /* 0x0000006005057890 */ /* 0x000fe2000fffe0ff */
[----:B-1----:R-:W-:Y:S01]  /*2900*/  LEA R0, R11, UR37, 0x3 ;  /* 0x000000250b007c11 */ /* 0x002fe2000f8e18ff */
[----:B------:R-:W-:Y:S01]  /*2910*/  UIADD3 UR4, UPT, UPT, UR4, 0xf0, URZ ;  /* 0x000000f004047890 */ /* 0x000fe2000fffe0ff */
[----:B------:R1:W-:Y:S01]  /*2920*/  @!P2 SYNCS.ARRIVE.TRANS64.RED RZ, [R2+URZ], R5 ;  /* 0x0000000502ffa9a7 */ /* 0x0003e200080004ff */
[----:B------:R-:W-:Y:S01]  /*2930*/  UIADD3 UR6, UPT, UPT, UR6, 0x1, URZ ;  /* 0x0000000106067890 */ /* 0x000fe2000fffe0ff */
[----:B------:R-:W-:-:S03]  /*2940*/  VIADD R3, R3, 0x1 ;  /* 0x0000000103037836 */ /* 0x000fc60000000000 */
[----:B------:R-:W-:Y:S02]  /*2950*/  UISETP.NE.AND UP0, UPT, UR6, 0x2, UPT ;  /* 0x000000020600788c */ /* 0x000fe4000bf05270 */
[----:B------:R-:W-:Y:S01]  /*2960*/  ISETP.NE.AND P0, PT, R3, 0x2, PT ;  /* 0x000000020300780c */ /* 0x000fe20003f05270 */
[----:B------:R-:W-:Y:S06]  /*2970*/  UGETNEXTWORKID.BROADCAST [UR4], [UR5] ;  /* 0x00000000040073ca */ /* 0x000fec0008000100 */
[----:B------:R-:W-:Y:S02]  /*2980*/  USEL UR4, URZ, 0x1, UP0 ;  /* 0x00000001ff047887 */ /* 0x000fe40008000000 */
[----:B------:R-:W-:-:S04]  /*2990*/  USEL UR6, UR6, URZ, UP0 ;  /* 0x000000ff06067287 */ /* 0x000fc80008000000 */
[----:B------:R-:W-:Y:S02]  /*29a0*/  LOP3.LUT R12, R12, UR4, RZ, 0x3c, !PT ;  /* 0x000000040c0c7c12 */ /* 0x000fe4000f8e3cff */
[----:B-1----:R-:W-:-:S04]  /*29b0*/  SHF.L.U32 R5, R9, 0x1f, RZ ;  /* 0x0000001f09057819 */ /* 0x002fc800000006ff */
[----:B------:R-:W1:Y:S02]  /*29c0*/  SYNCS.PHASECHK.TRANS64.TRYWAIT P1, [R0+URZ+0x60], R5 ;  /* 0x00006005000075a7 */ /* 0x000e6400080211ff */
[----:B-1----:R-:W-:Y:S05]  /*29d0*/  @!P1 BRA `(.L_x_49) ;  /* 0x0000005000349947 */ /* 0x002fea0003800000 */
.L_x_133:
[----:B------:R-:W-:Y:S01]  /*29e0*/  LEA R4, R11, UR37, 0x4 ;  /* 0x000000250b047c11 */ /* 0x000fe2000f8e20ff */
[----:B-1----:R-:W-:Y:S01]  /*29f0*/  VIADD R0, R0, 0x70 ;  /* 0x0000007000007836 */ /* 0x002fe20000000000 */
[----:B------:R-:W-:Y:S01]  /*2a00*/  SEL R3, R3, RZ, P0 ;  /* 0x000000ff03037207 */ /* 0x000fe20000000000 */
[----:B------:R-:W-:-:S03]  /*2a10*/  VIADD R11, R11, 0x1 ;  /* 0x000000010b0b7836 */ /* 0x000fc60000000000 */
[----:B------:R-:W1:Y:S01]  /*2a20*/  LDS.128 R4, [R4+0xf0] ;  /* 0x0000f00004047984 */ /* 0x000e620000000c00 */
[----:B------:R-:W-:Y:S02]  /*2a30*/  PRMT R0, RZ, 0x654, R0 ;  /* 0x00000654ff007816 */ /* 0x000fe40000000000 */
[C---:B------:R-:W-:Y:S01]  /*2a40*/  ISETP.NE.AND P1, PT, R11.reuse, 0x2, PT ;  /* 0x000000020b00780c */ /* 0x040fe20003f25270 */
[----:B------:R-:W-:Y:S01]  /*2a50*/  @!PT LDS RZ, [RZ] ;  /* 0x00000000fffff984 */ /* 0x000fe20000000800 */
[----:B------:R-:W-:Y:S01]  /*2a60*/  @!PT LDS RZ, [RZ] ;  /* 0x00000000fffff984 */ /* 0x000fe20000000800 */
[----:B------:R-:W-:Y:S01]  /*2a70*/  @!PT LDS RZ, [RZ] ;  /* 0x00000000fffff984 */ /* 0x000fe20000000800 */
[----:B------:R-:W-:Y:S01]  /*2a80*/  @!PT LDS RZ, [RZ] ;  /* 0x00000000fffff984 */ /* 0x000fe20000000800 */
[----:B------:R2:W-:Y:S06]  /*2a90*/  MEMBAR.ALL.CTA ;  /* 0x0000000000007992 */ /* 0x0005ec0000008000 */
[----:B--2---:R-:W2:Y:S01]  /*2aa0*/  FENCE.VIEW.ASYNC.S ;  /* 0x00000000000073c6 */ /* 0x004ea20000000000 */
[----:B------:R-:W-:Y:S01]  /*2ab0*/  SEL R11, R11, RZ, P1 ;  /* 0x000000ff0b0b7207 */ /* 0x000fe20000800000 */
[----:B--2---:R2:W-:Y:S01]  /*2ac0*/  SYNCS.ARRIVE.TRANS64.RED.A1T0 RZ, [R0+URZ], RZ ;  /* 0x000000ff00ff79a7 */ /* 0x0045e200081004ff */
[----:B-1----:R-:W-:-:S02]  /*2ad0*/  LOP3.LUT P3, RZ, R6, 0x1, RZ, 0xc0, !PT ;  /* 0x0000000106ff7812 */ /* 0x002fc4000786c0ff */
[----:B------:R-:W-:-:S04]  /*2ae0*/  SEL R5, RZ, 0x1, P0 ;  /* 0x00000001ff057807 */ /* 0x000fc80000000000 */
[----:B------:R-:W-:Y:S02]  /*2af0*/  LOP3.LUT R8, R8, R5, RZ, 0x3c, !PT ;  /* 0x0000000508087212 */ /* 0x000fe400078e3cff */
[----:B--2---:R-:W-:-:S04]  /*2b00*/  SEL R0, RZ, 0x1, P1 ;  /* 0x00000001ff007807 */ /* 0x004fc80000800000 */
[----:B------:R-:W-:Y:S01]  /*2b10*/  LOP3.LUT R9, R9, R0, RZ, 0x3c, !PT ;  /* 0x0000000009097212 */ /* 0x000fe200078e3cff */
[----:B------:R-:W-:Y:S06]  /*2b20*/  @P3 BRA `(.L_x_50) ;  /* 0xfffffffc002c3947 */ /* 0x000fec000383ffff */
[----:B------:R-:W-:Y:S01]  /*2b30*/  ULEA UR5, UR6, UR37, 0x3 ;  /* 0x0000002506057291 */ /* 0x000fe2000f8e18ff */
[----:B------:R-:W-:-:S08]  /*2b40*/  SHF.L.U32 R3, R12, 0x1f, RZ ;  /* 0x0000001f0c037819 */ /* 0x000fd000000006ff */
[----:B------:R-:W1:Y:S02]  /*2b50*/  SYNCS.PHASECHK.TRANS64 P0, [UR5+0x70], R3 ;  /* 0x00007003ff0075a7 */ /* 0x000e640008001005 */
[----:B-1----:R-:W-:Y:S05]  /*2b60*/  @P0 BRA `(.L_x_51) ;  /* 0x0000000000080947 */ /* 0x002fea0003800000 */
[----:B------:R-:W1:Y:S02]  /*2b70*/  SYNCS.PHASECHK.TRANS64.TRYWAIT P0, [UR5+0x70], R3 ;  /* 0x00007003ff0075a7 */ /* 0x000e640008001105 */
[----:B-1----:R-:W-:Y:S05]  /*2b80*/  @!P0 BRA `(.L_x_52) ;  /* 0x0000004c00dc8947 */ /* 0x002fea0003800000 */
.L_x_51:
[----:B------:R-:W-:-:S04]  /*2b90*/  UIADD3 UR4, UPT, UPT, UR6, 0x1, URZ ;  /* 0x0000000106047890 */ /* 0x000fc8000fffe0ff */
[----:B------:R-:W-:-:S04]  /*2ba0*/  UISETP.NE.AND UP0, UPT, UR4, 0x2, UPT ;  /* 0x000000020400788c */ /* 0x000fc8000bf05270 */
[----:B------:R-:W-:Y:S02]  /*2bb0*/  USEL UR7, URZ, 0x1, UP0 ;  /* 0x00000001ff077887 */ /* 0x000fe40008000000 */
[----:B------:R-:W-:-:S04]  /*2bc0*/  USEL UR4, UR4, URZ, UP0 ;  /* 0x000000ff04047287 */ /* 0x000fc80008000000 */
[----:B------:R-:W-:Y:S01]  /*2bd0*/  ULEA UR4, UR4, UR37, 0x3 ;  /* 0x0000002504047291 */ /* 0x000fe2000f8e18ff */
[----:B-1----:R-:W-:-:S04]  /*2be0*/  LOP3.LUT R3, R12, UR7, RZ, 0x3c, !PT ;  /* 0x000000070c037c12 */ /* 0x002fc8000f8e3cff */
[----:B------:R-:W-:-:S04]  /*2bf0*/  SHF.L.U32 R0, R3, 0x1f, RZ ;  /* 0x0000001f03007819 */ /* 0x000fc800000006ff */
[----:B------:R-:W1:Y:S02]  /*2c00*/  SYNCS.PHASECHK.TRANS64 P0, [UR4+0x70], R0 ;  /* 0x00007000ff0075a7 */ /* 0x000e640008001004 */
[----:B-1----:R-:W-:Y:S05]  /*2c10*/  @P0 EXIT ;  /* 0x000000000000094d */ /* 0x002fea0003800000 */
[----:B------:R-:W-:Y:S02]  /*2c20*/  SHF.L.U32 R3, R3, 0x1f, RZ ;  /* 0x0000001f03037819 */ /* 0x000fe400000006ff */
[----:B------:R-:W-:-:S07]  /*2c30*/  MOV R0, UR4 ;  /* 0x0000000400007c02 */ /* 0x000fce0008000f00 */
.L_x_53:
[----:B-1----:R1:W2:Y:S02]  /*2c40*/  SYNCS.PHASECHK.TRANS64.TRYWAIT P0, [R0+URZ+0x70], R3 ;  /* 0x00007003000075a7 */ /* 0x0022a400080011ff */
[----:B--2---:R-:W-:Y:S05]  /*2c50*/  @!P0 NANOSLEEP.SYNCS 0x989680 ;  /* 0x009896800000895d */ /* 0x004fea0003900000 */
[----:B------:R-:W2:Y:S02]  /*2c60*/  @!P0 SYNCS.PHASECHK.TRANS64 P0, [R0+URZ+0x70], R3 ;  /* 0x00007003000085a7 */ /* 0x000ea400080010ff */
[----:B--2---:R-:W-:Y:S05]  /*2c70*/  @P0 EXIT ;  /* 0x000000000000094d */ /* 0x004fea0003800000 */
[----:B------:R-:W-:Y:S05]  /*2c80*/  BRA `(.L_x_53) ;  /* 0xfffffffc00ec7947 */ /* 0x000fea000383ffff */
.L_x_46:
[----:B------:R-:W-:Y:S05]  /*2c90*/  BRA.U UP4, `(.L_x_54) ;  /* 0x0000001104847547 */ /* 0x000fea000b800000 */
[----:B------:R-:W-:Y:S01]  /*2ca0*/  UMOV UR6, 0x40 ;  /* 0x0000004000067882 */ /* 0x000fe20000000000 */
[----:B------:R-:W-:Y:S01]  /*2cb0*/  NOP ;  /* 0x0000000000007918 */ /* 0x000fe20000000000 */
[----:B------:R-:W-:Y:S01]  /*2cc0*/  ULEA UR6, UR37, UR6, 0x18 ;  /* 0x0000000625067291 */ /* 0x000fe2000f8ec0ff */
[----:B------:R-:W-:Y:S02]  /*2cd0*/  UMOV UR7, 0x400 ;  /* 0x0000040000077882 */ /* 0x000fe40000000000 */
[----:B------:R-:W-:-:S06]  /*2ce0*/  ULEA UR37, UR37, UR7, 0x18 ;  /* 0x0000000725257291 */ /* 0x000fcc000f8ec0ff */
[----:B------:R-:W1:Y:S02]  /*2cf0*/  LDS.U8 R2, [UR6+0x1c] ;  /* 0x00001c06ff027984 */ /* 0x000e640008000000 */
[----:B-1----:R-:W-:-:S13]  /*2d00*/  ISETP.NE.AND P0, PT, R2, RZ, PT ;  /* 0x000000ff0200720c */ /* 0x002fda0003f05270 */
[----:B------:R-:W-:Y:S05]  /*2d10*/  @P0 BRA `(.L_x_55) ;  /* 0x0000000400080947 */ /* 0x000fea0003800000 */
[----:B------:R-:W-:Y:S02]  /*2d20*/  UISETP.NE.U32.AND UP0, UPT, UR5, 0x1, UPT ;  /* 0x000000010500788c */ /* 0x000fe4000bf05070 */
[----:B------:R-:W-:-:S07]  /*2d30*/  UIADD3 UR8, UPT, UPT, UR6, 0x8, URZ ;  /* 0x0000000806087890 */ /* 0x000fce000fffe0ff */
[----:B------:R-:W-:Y:S05]  /*2d40*/  BRA.U !UP0, `(.L_x_56) ;  /* 0x00000001089c7547 */ /* 0x000fea000b800000 */
[----:B------:R-:W-:Y:S01]  /*2d50*/  ELECT P0, URZ, PT ;  /* 0x0000000000ff782f */ /* 0x000fe20003800000 */
[----:B------:R-:W-:-:S12]  /*2d60*/  BSSY B0, `(.L_x_56) ;  /* 0x0000025000007945 */ /* 0x000fd80003800000 */
[----:B------:R-:W-:Y:S05]  /*2d70*/  @!P0 BRA `(.L_x_57) ;  /* 0x00000000008c8947 */ /* 0x000fea0003800000 */
[----:B------:R-:W-:-:S05]  /*2d80*/  UMOV UR7, 0x10 ;  /* 0x0000001000077882 */ /* 0x000fca0000000000 */
[----:B------:R-:W-:Y:S04]  /*2d90*/  DEPBAR.LE SB1, 0x36 ;  /* 0x00009d800000791a */ /* 0x000fe80000000000 */
[----:B------:R-:W1:Y:S02]  /*2da0*/  UTCATOMSWS.2CTA.FIND_AND_SET.ALIGN UP1, UR7, UR7 ;  /* 0x00000007000775e3 */ /* 0x000e640008220800 */
[----:B-1----:R-:W-:Y:S01]  /*2db0*/  MOV R11, UR7 ;  /* 0x00000007000b7c02 */ /* 0x002fe20008000f00 */
[----:B------:R-:W-:Y:S06]  /*2dc0*/  BRA.U UP1, `(.L_x_58) ;  /* 0x0000000101187547 */ /* 0x000fec000b800000 */
.L_x_59:
[----:B------:R-:W-:Y:S05]  /*2dd0*/  NANOSLEEP 0x64 ;  /* 0x000000640000795d */ /* 0x000fea0003800000 */
[----:B------:R-:W-:-:S05]  /*2de0*/  UMOV UR7, 0x10 ;  /* 0x0000001000077882 */ /* 0x000fca0000000000 */
[----:B------:R-:W-:Y:S04]  /*2df0*/  DEPBAR.LE SB1, 0x36 ;  /* 0x00009d800000791a */ /* 0x000fe80000000000 */
[----:B------:R-:W1:Y:S02]  /*2e00*/  UTCATOMSWS.2CTA.FIND_AND_SET.ALIGN UP1, UR7, UR7 ;  /* 0x00000007000775e3 */ /* 0x000e640008220800 */
[----:B-1----:R-:W-:Y:S01]  /*2e10*/  MOV R11, UR7 ;  /* 0x00000007000b7c02 */ /* 0x002fe20008000f00 */
[----:B------:R-:W-:Y:S05]  /*2e20*/  BRA.U !UP1, `(.L_x_59) ;  /* 0xfffffffd09e87547 */ /* 0x000fea000b83ffff */
.L_x_58:
[----:B------:R-:W1:Y:S01]  /*2e30*/  LDS R5, [UR6+0x10] ;  /* 0x00001006ff057984 */ /* 0x000e620008000800 */
[----:B------:R-:W-:Y:S01]  /*2e40*/  IMAD.U32 R3, RZ, RZ, UR37 ;  /* 0x00000025ff037e24 */ /* 0x000fe2000f8e00ff */
[----:B------:R-:W-:-:S03]  /*2e50*/  MOV R2, UR4 ;  /* 0x0000000400027c02 */ /* 0x000fc60008000f00 */
[----:B------:R-:W-:Y:S01]  /*2e60*/  VIADD R3, R3, 0x110 ;  /* 0x0000011003037836 */ /* 0x000fe20000000000 */
[----:B-1----:R-:W-:-:S04]  /*2e70*/  SHF.L.U32 R5, R5, 0x1f, RZ ;  /* 0x0000001f05057819 */ /* 0x002fc800000006ff */
[----:B------:R-:W1:Y:S02]  /*2e80*/  SYNCS.PHASECHK.TRANS64.TRYWAIT P0, [UR6+0x8], R5 ;  /* 0x00000805ff0075a7 */ /* 0x000e640008001106 */
[----:B-1----:R-:W-:Y:S05]  /*2e90*/  @P0 BRA `(.L_x_60) ;  /* 0x0000000000080947 */ /* 0x002fea0003800000 */
[----:B------:R-:W1:Y:S02]  /*2ea0*/  SYNCS.PHASECHK.TRANS64.TRYWAIT P0, [UR6+0x8], R5 ;  /* 0x00000805ff0075a7 */ /* 0x000e640008001106 */
[----:B-1----:R-:W-:Y:S05]  /*2eb0*/  @!P0 BRA `(.L_x_61) ;  /* 0x0000004c00288947 */ /* 0x002fea0003800000 */
.L_x_60:
[----:B-1----:R-:W-:Y:S01]  /*2ec0*/  HFMA2 R4, -RZ, RZ, 0, 5.9604644775390625e-08 ;  /* 0x00000001ff047431 */ /* 0x002fe200000001ff */
[----:B------:R-:W-:Y:S01]  /*2ed0*/  UPRMT UR7, UR4, 0x654, UR8 ;  /* 0x0000065404077896 */ /* 0x000fe20008000008 */
[----:B------:R-:W-:Y:S01]  /*2ee0*/  IMAD.MOV.U32 R6, RZ, RZ, 0xffff ;  /* 0x0000ffffff067424 */ /* 0x000fe200078e00ff */
[----:B------:R-:W-:Y:S01]  /*2ef0*/  PRMT R2, R2, 0x654, R3 ;  /* 0x0000065402027816 */ /* 0x000fe20000000003 */
[----:B------:R-:W-:Y:S02]  /*2f00*/  IMAD.MOV.U32 R5, RZ, RZ, 0x4 ;  /* 0x00000004ff057424 */ /* 0x000fe400078e00ff */
[----:B------:R-:W-:Y:S01]  /*2f10*/  IMAD.SHL.U32 R9, R11, 0x20, RZ ;  /* 0x000000200b097824 */ /* 0x000fe200078e00ff */
[----:B------:R-:W-:Y:S02]  /*2f20*/  MOV R3, UR7 ;  /* 0x0000000700037c02 */ /* 0x000fe40008000f00 */
[-C--:B------:R-:W-:Y:S01]  /*2f30*/  SHF.L.U32 R7, R6, R11.reuse, RZ ;  /* 0x0000000b06077219 */ /* 0x080fe200000006ff */
[----:B------:R1:W-:Y:S01]  /*2f40*/  SYNCS.ARRIVE.TRANS64.RED RZ, [UR7], R5 ;  /* 0x00000005ffff79a7 */ /* 0x0003e20008000407 */
[----:B------:R-:W-:Y:S01]  /*2f50*/  SHF.L.U32 R6, R4, R11, RZ ;  /* 0x0000000b04067219 */ /* 0x000fe200000006ff */
[----:B------:R1:W-:Y:S04]  /*2f60*/  STS [UR37+0x110], R9 ;  /* 0x00011009ff007988 */ /* 0x0003e80008000825 */
[----:B------:R1:W-:Y:S04]  /*2f70*/  STAS [R2.64], R11 ;  /* 0x0000000b02007dbd */ /* 0x0003e8000c0008ff */
[----:B------:R1:W-:Y:S04]  /*2f80*/  ATOMS.OR RZ, [UR6+0x14], R7 ;  /* 0x00001407ffff798c */ /* 0x0003e8000b000006 */
[----:B------:R1:W-:Y:S04]  /*2f90*/  ATOMS.OR RZ, [UR6+0x18], R6 ;  /* 0x00001806ffff798c */ /* 0x0003e8000b000006 */
[----:B------:R1:W-:Y:S02]  /*2fa0*/  ATOMS.XOR RZ, [UR6+0x10], R4 ;  /* 0x00001004ffff798c */ /* 0x0003e4000b800006 */
.L_x_57:
[----:B------:R-:W-:Y:S05]  /*2fb0*/  BSYNC B0 ;  /* 0x0000000000007941 */ /* 0x000fea0003800000 */
.L_x_56:
[----:B------:R-:W-:Y:S05]  /*2fc0*/  BRA.U UP0, `(.L_x_62) ;  /* 0x00000001006c7547 */ /* 0x000fea000b800000 */
[----:B------:R-:W-:-:S03]  /*2fd0*/  UMOV UR7, 0xffffffff ;  /* 0xffffffff00077882 */ /* 0x000fc60000000000 */
[----:B------:R-:W-:Y:S05]  /*2fe0*/  BRA.DIV UR7, `(.L_x_63) ;  /* 0x0000004a07f47947 */ /* 0x000fea000b800000 */
[----:B------:R-:W-:-:S13]  /*2ff0*/  ELECT P6, URZ, PT ;  /* 0x0000000000ff782f */ /* 0x000fda00038c0000 */
.L_x_137:
[----:B------:R-:W-:Y:S05]  /*3000*/  @!P6 BRA `(.L_x_62) ;  /* 0x00000000005ce947 */ /* 0x000fea0003800000 */
[----:B-1----:R-:W1:Y:S02]  /*3010*/  LDS R3, [UR6+0x10] ;  /* 0x00001006ff037984 */ /* 0x002e640008000800 */
[----:B-1----:R-:W-:-:S04]  /*3020*/  SHF.L.U32 R3, R3, 0x1f, RZ ;  /* 0x0000001f03037819 */ /* 0x002fc800000006ff */
[----:B------:R-:W1:Y:S02]  /*3030*/  SYNCS.PHASECHK.TRANS64.TRYWAIT P0, [UR6+0x8], R3 ;  /* 0x00000803ff0075a7 */ /* 0x000e640008001106 */
[----:B-1----:R-:W-:Y:S05]  /*3040*/  @P0 BRA `(.L_x_64) ;  /* 0x0000000000080947 */ /* 0x002fea0003800000 */
[----:B------:R-:W1:Y:S02]  /*3050*/  SYNCS.PHASECHK.TRANS64.TRYWAIT P0, [UR6+0x8], R3 ;  /* 0x00000803ff0075a7 */ /* 0x000e640008001106 */
[----:B-1----:R-:W-:Y:S05]  /*3060*/  @!P0 BRA `(.L_x_65) ;  /* 0x0000004800f48947 */ /* 0x002fea0003800000 */
.L_x_64:
[----:B------:R-:W2:Y:S01]  /*3070*/  LDS R5, [UR37+0x110] ;  /* 0x00011025ff057984 */ /* 0x000ea20008000800 */
[----:B-1----:R-:W-:Y:S02]  /*3080*/  HFMA2 R2, -RZ, RZ, 0, 5.9604644775390625e-08 ;  /* 0x00000001ff027431 */ /* 0x002fe400000001ff */
[----:B------:R-:W-:Y:S01]  /*3090*/  IMAD.MOV.U32 R3, RZ, RZ, 0xffff ;  /* 0x0000ffffff037424 */ /* 0x000fe200078e00ff */
[----:B------:R-:W-:Y:S01]  /*30a0*/  UPRMT UR7, UR4, 0x654, UR8 ;  /* 0x0000065404077896 */ /* 0x000fe20008000008 */
[----:B--2---:R-:W-:-:S03]  /*30b0*/  IMAD.SHL.U32 R4, R5, 0x20, RZ ;  /* 0x0000002005047824 */ /* 0x004fc600078e00ff */
[-C--:B------:R-:W-:Y:S02]  /*30c0*/  SHF.L.U32 R3, R3, R5.reuse, RZ ;  /* 0x0000000503037219 */ /* 0x080fe400000006ff */
[----:B------:R-:W-:Y:S01]  /*30d0*/  SHF.L.U32 R5, R2, R5, RZ ;  /* 0x0000000502057219 */ /* 0x000fe200000006ff */
[----:B------:R2:W-:Y:S04]  /*30e0*/  STS [UR37+0x110], R4 ;  /* 0x00011004ff007988 */ /* 0x0005e80008000825 */
[----:B------:R2:W-:Y:S04]  /*30f0*/  ATOMS.OR RZ, [UR6+0x14], R3 ;  /* 0x00001403ffff798c */ /* 0x0005e8000b000006 */
[----:B------:R2:W-:Y:S01]  /*3100*/  ATOMS.OR RZ, [UR6+0x18], R5 ;  /* 0x00001805ffff798c */ /* 0x0005e2000b000006 */
[----:B------:R-:W-:Y:S03]  /*3110*/  SYNCS.ARRIVE.TRANS64.RED.A1T0 RZ, [UR7], RZ ;  /* 0x000000ffffff79a7 */ /* 0x000fe60008100407 */
[----:B------:R2:W-:Y:S01]  /*3120*/  ATOMS.XOR RZ, [UR6+0x10], R2 ;  /* 0x00001002ffff798c */ /* 0x0005e2000b800006 */
[----:B------:R-:W-:Y:S05]  /*3130*/  BRA `(.L_x_62) ;  /* 0x0000000000107947 */ /* 0x000fea0003800000 */
.L_x_55:
[----:B------:R-:W-:-:S05]  /*3140*/  MOV R2, 0xffffffff ;  /* 0xffffffff00027802 */ /* 0x000fca0000000f00 */
[----:B------:R1:W-:Y:S02]  /*3150*/  STS [UR37+0x110], R2 ;  /* 0x00011002ff007988 */ /* 0x0003e40008000825 */
[----:B-1----:R-:W-:Y:S02]  /*3160*/  MOV R2, 0x3180 ;  /* 0x0000318000027802 */ /* 0x002fe40000000f00 */
[----:B-----5:R-:W-:Y:S05]  /*3170*/  CALL.REL.NOINC `($__internal_1_$__cuda_sm10x_tcgen05_guardrail_trap_phase_invalid_during_alloc) ;  /* 0x00000050003c7944 */ /* 0x020fea0003c00000 */
.L_x_62:
[----:B------:R-:W-:Y:S05]  /*3180*/  WARPSYNC.ALL ;  /* 0x0000000000007948 */ /* 0x000fea0003800000 */
[----:B------:R-:W3:Y:S01]  /*3190*/  S2UR UR8, SR_CgaCtaId ;  /* 0x00000000000879c3 */ /* 0x000ee20000008800 */
[----:B------:R-:W-:Y:S01]  /*31a0*/  UMOV UR6, 0x400 ;  /* 0x0000040000067882 */ /* 0x000fe20000000000 */
[----:B------:R-:W-:-:S06]  /*31b0*/  NOP ;  /* 0x0000000000007918 */ /* 0x000fcc0000000000 */
[----:B------:R-:W-:Y:S06]  /*31c0*/  BAR.ARV 0x6, 0xa0 ;  /* 0x0182800000007b1d */ /* 0x000fec0000002000 */
[----:B------:R-:W-:Y:S01]  /*31d0*/  LOP3.LUT R0, R0, 0xffff, RZ, 0xc0, !PT ;  /* 0x0000ffff00007812 */ /* 0x000fe200078ec0ff */
[----:B-1----:R-:W-:Y:S01]  /*31e0*/  IMAD.MOV.U32 R9, RZ, RZ, 0x1 ;  /* 0x00000001ff097424 */ /* 0x002fe200078e00ff */
[----:B------:R-:W-:Y:S01]  /*31f0*/  LOP3.LUT R8, R8, 0xffff, RZ, 0xc0, !PT ;  /* 0x0000ffff08087812 */ /* 0x000fe200078ec0ff */
[----:B------:R-:W-:Y:S01]  /*3200*/  UMOV UR22, URZ ;  /* 0x000000ff00167c82 */ /* 0x000fe20008000000 */
[----:B------:R-:W-:Y:S01]  /*3210*/  R2UR UR12, R0 ;  /* 0x00000000000c72ca */ /* 0x000fe200000e0000 */
[----:B------:R-:W-:Y:S01]  /*3220*/  UMOV UR21, URZ ;  /* 0x000000ff00157c82 */ /* 0x000fe20008000000 */
[----:B------:R-:W-:Y:S01]  /*3230*/  R2UR UR13, R8 ;  /* 0x00000000080d72ca */ /* 0x000fe200000e0000 */
[----:B------:R-:W-:Y:S01]  /*3240*/  IMAD.MOV.U32 R8, RZ, RZ, RZ ;  /* 0x000000ffff087224 */ /* 0x000fe200078e00ff */
[----:B------:R-:W-:-:S02]  /*3250*/  UISETP.NE.AND UP2, UPT, UR5, URZ, UPT ;  /* 0x000000ff0500728c */ /* 0x000fc4000bf45270 */
[----:B---3--:R-:W-:Y:S01]  /*3260*/  ULEA UR8, UR8, UR6, 0x18 ;  /* 0x0000000608087291 */ /* 0x008fe2000f8ec0ff */
[----:B------:R-:W1:Y:S03]  /*3270*/  LDCU UR6, c[0x0][0x38c] ;  /* 0x00007180ff0677ac */ /* 0x000e660008000800 */
[----:B------:R-:W-:Y:S02]  /*3280*/  UIADD3 UR14, UPT, UPT, UR8, 0x4300, URZ ;  /* 0x00004300080e7890 */ /* 0x000fe4000fffe0ff */
[----:B------:R-:W-:-:S03]  /*3290*/  UIADD3 UR15, UPT, UPT, UR8, 0x5b00, URZ ;  /* 0x00005b00080f7890 */ /* 0x000fc6000fffe0ff */
[----:B--2---:R-:W2:Y:S01]  /*32a0*/  LDS R2, [UR8+0x110] ;  /* 0x00011008ff027984 */ /* 0x004ea20008000800 */
[----:B------:R-:W-:Y:S02]  /*32b0*/  USHF.R.U32.HI UR14, URZ, 0x4, UR14 ;  /* 0x00000004ff0e7899 */ /* 0x000fe4000801160e */
[----:B------:R-:W-:Y:S02]  /*32c0*/  USHF.R.U32.HI UR15, URZ, 0x4, UR15 ;  /* 0x00000004ff0f7899 */ /* 0x000fe4000801160f */
[----:B------:R-:W-:Y:S02]  /*32d0*/  ULOP3.LUT UR14, UR14, 0x3fff, URZ, 0xc0, !UPT ;  /* 0x00003fff0e0e7892 */ /* 0x000fe4000f8ec0ff */
[----:B------:R-:W-:Y:S02]  /*32e0*/  ULOP3.LUT UR15, UR15, 0x3fff, URZ, 0xc0, !UPT ;  /* 0x00003fff0f0f7892 */ /* 0x000fe4000f8ec0ff */
[----:B------:R-:W-:Y:S02]  /*32f0*/  ULOP3.LUT UR14, UR14, 0x10000, URZ, 0xfc, !UPT ;  /* 0x000100000e0e7892 */ /* 0x000fe4000f8efcff */
[----:B-1----:R-:W-:-:S02]  /*3300*/  UIADD3 UR6, UPT, UPT, UR6, 0x1f, URZ ;  /* 0x0000001f06067890 */ /* 0x002fc4000fffe0ff */
[----:B------:R-:W-:Y:S02]  /*3310*/  ULOP3.LUT UR15, UR15, 0x10000, URZ, 0xfc, !UPT ;  /* 0x000100000f0f7892 */ /* 0x000fe4000f8efcff */
[----:B------:R-:W-:Y:S01]  /*3320*/  USHF.R.S32.HI UR7, URZ, 0x1f, UR6 ;  /* 0x0000001fff077899 */ /* 0x000fe20008011406 */
[----:B------:R-:W-:Y:S01]  /*3330*/  UMOV UR20, URZ ;  /* 0x000000ff00147c82 */ /* 0x000fe20008000000 */
[----:B------:R-:W-:Y:S02]  /*3340*/  UMOV UR26, 0x0 ;  /* 0x00000000001a7882 */ /* 0x000fe40000000000 */
[----:B------:R-:W-:Y:S01]  /*3350*/  ULEA.HI UR7, UR7, UR6, URZ, 0x5 ;  /* 0x0000000607077291 */ /* 0x000fe2000f8f28ff */
[----:B------:R-:W-:-:S03]  /*3360*/  UMOV UR27, 0x8200010 ;  /* 0x08200010001b7882 */ /* 0x000fc60000000000 */
[----:B------:R-:W-:-:S04]  /*3370*/  USHF.R.S32.HI UR7, URZ, 0x5, UR7 ;  /* 0x00000005ff077899 */ /* 0x000fc80008011407 */
[----:B------:R-:W-:-:S04]  /*3380*/  UISETP.LT.AND UP0, UPT, UR7, 0x1, UPT ;  /* 0x000000010700788c */ /* 0x000fc8000bf01270 */
[----:B------:R-:W-:Y:S01]  /*3390*/  USEL UR23, UR7, 0x1, !UP0 ;  /* 0x0000000107177887 */ /* 0x000fe2000c000000 */
[----:B--2---:R-:W-:Y:S02]  /*33a0*/  R2UR UR24, R2 ;  /* 0x00000000021872ca */ /* 0x004fe400000e0000 */
[----:B------:R-:W-:-:S13]  /*33b0*/  CS2R R2, SRZ ;  /* 0x0000000000027805 */ /* 0x000fda000001ff00 */
.L_x_73:
[C---:B------:R-:W-:Y:S02]  /*33c0*/  LEA R0, R8.reuse, UR8, 0x3 ;  /* 0x0000000808007c11 */ /* 0x040fe4000f8e18ff */
[----:B------:R-:W-:Y:S02]  /*33d0*/  SHF.L.U32 R5, R3, 0x1f, RZ ;  /* 0x0000001f03057819 */ /* 0x000fe400000006ff */
[----:B------:R-:W-:Y:S02]  /*33e0*/  LEA R4, R8, UR8, 0x4 ;  /* 0x0000000808047c11 */ /* 0x000fe4000f8e20ff */
[----:B------:R-:W1:Y:S02]  /*33f0*/  SYNCS.PHASECHK.TRANS64.TRYWAIT P0, [R0+URZ+0x60], R5 ;  /* 0x00006005000075a7 */ /* 0x000e6400080011ff */
[----:B-1-34-:R-:W-:Y:S05]  /*3400*/  @!P0 BRA `(.L_x_66) ;  /* 0x0000004800248947 */ /* 0x01afea0003800000 */
.L_x_138:
[----:B-1----:R-:W1:Y:S01]  /*3410*/  LDS.128 R4, [R4+0xf0] ;  /* 0x0000f00004047984 */ /* 0x002e620000000c00 */
[----:B------:R-:W-:Y:S02]  /*3420*/  VIADD R0, R0, 0x70 ;  /* 0x0000007000007836 */ /* 0x000fe40000000000 */
[----:B------:R-:W-:Y:S01]  /*3430*/  VIADD R8, R8, 0x1 ;  /* 0x0000000108087836 */ /* 0x000fe20000000000 */
[----:B------:R-:W-:Y:S01]  /*3440*/  @!PT LDS RZ, [RZ] ;  /* 0x00000000fffff984 */ /* 0x000fe20000000800 */
[----:B------:R-:W-:Y:S01]  /*3450*/  @!PT LDS RZ, [RZ] ;  /* 0x00000000fffff984 */ /* 0x000fe20000000800 */
[----:B------:R-:W-:Y:S01]  /*3460*/  @!PT LDS RZ, [RZ] ;  /* 0x00000000fffff984 */ /* 0x000fe20000000800 */
[----:B------:R-:W-:Y:S01]  /*3470*/  @!PT LDS RZ, [RZ] ;  /* 0x00000000fffff984 */ /* 0x000fe20000000800 */
[----:B------:R2:W-:Y:S06]  /*3480*/  MEMBAR.ALL.CTA ;  /* 0x0000000000007992 */ /* 0x0005ec0000008000 */
[----:B--2---:R-:W2:Y:S01]  /*3490*/  FENCE.VIEW.ASYNC.S ;  /* 0x00000000000073c6 */ /* 0x004ea20000000000 */
[----:B------:R-:W-:-:S04]  /*34a0*/  PRMT R0, RZ, 0x654, R0 ;  /* 0x00000654ff007816 */ /* 0x000fc80000000000 */
[----:B--2---:R2:W-:Y:S01]  /*34b0*/  SYNCS.ARRIVE.TRANS64.RED.A1T0 RZ, [R0+URZ], RZ ;  /* 0x000000ff00ff79a7 */ /* 0x0045e200081004ff */
[----:B-1----:R-:W-:Y:S01]  /*34c0*/  LOP3.LUT P1, RZ, R6, 0x1, RZ, 0xc0, !PT ;  /* 0x0000000106ff7812 */ /* 0x002fe2000782c0ff */
[----:B--2---:R-:W-:-:S12]  /*34d0*/  BRA.U UP2, `(.L_x_67) ;  /* 0x0000000102cc7547 */ /* 0x004fd8000b800000 */
[----:B------:R-:W1:Y:S01]  /*34e0*/  LDCU UR6, c[0x0][0x38c] ;  /* 0x00007180ff0677ac */ /* 0x000e620008000800 */
[----:B------:R-:W-:Y:S02]  /*34f0*/  PLOP3.LUT P2, PT, PT, PT, PT, 0x80, 0x8 ;  /* 0x000000000008781c */ /* 0x000fe40003f4f070 */
[----:B------:R-:W-:Y:S01]  /*3500*/  SHF.L.U32 R5, R9, 0x1f, RZ ;  /* 0x0000001f09057819 */ /* 0x000fe200000006ff */
[----:B------:R-:W-:Y:S02]  /*3510*/  ULEA UR11, UR22, UR8, 0x3 ;  /* 0x00000008160b7291 */ /* 0x000fe4000f8e18ff */
[----:B-1----:R-:W-:-:S06]  /*3520*/  UISETP.GE.AND UP0, UPT, UR6, 0x1, UPT ;  /* 0x000000010600788c */ /* 0x002fcc000bf06270 */
[----:B------:R-:W-:-:S05]  /*3530*/  PLOP3.LUT P0, PT, PT, PT, UP0, 0x80, 0x8 ;  /* 0x000000000008781c */ /* 0x000fca0003f0f008 */
[----:B------:R-:W-:-:S08]  /*3540*/  @UP0 ULEA UR6, UR21, UR8, 0x3 ;  /* 0x0000000815060291 */ /* 0x000fd0000f8e18ff */
[----:B------:R-:W-:-:S04]  /*3550*/  @P0 SHF.L.U32 R0, R2, 0x1f, RZ ;  /* 0x0000001f02000819 */ /* 0x000fc800000006ff */
[----:B------:R1:W2:Y:S01]  /*3560*/  @P0 SYNCS.PHASECHK.TRANS64.TRYWAIT P2, [UR6], R0 ;  /* 0x00000000ff0005a7 */ /* 0x0002a20008041106 */
[----:B------:R-:W3:Y:S02]  /*3570*/  SYNCS.PHASECHK.TRANS64.TRYWAIT P0, [UR11+0xa0], R5 ;  /* 0x0000a005ff0075a7 */ /* 0x000ee4000800110b */
[----:B-123--:R-:W-:Y:S05]  /*3580*/  @!P0 BRA `(.L_x_68) ;  /* 0x0000004400d88947 */ /* 0x00efea0003800000 */
.L_x_140:
[----:B------:R-:W-:Y:S01]  /*3590*/  UMOV UR19, UR20 ;  /* 0x0000001400137c82 */ /* 0x000fe20008000000 */
[----:B------:R-:W-:Y:S05]  /*35a0*/  BRA.U !UP0, `(.L_x_69) ;  /* 0x0000000108887547 */ /* 0x000fea000b800000 */
[----:B------:R-:W-:Y:S02]  /*35b0*/  UIADD3 UR19, UPT, UPT, UR23, UR20, URZ ;  /* 0x0000001417137290 */ /* 0x000fe4000fffe0ff */
[----:B------:R-:W-:Y:S02]  /*35c0*/  ULEA UR10, UR22, UR24, 0x6 ;  /* 0x00000018160a7291 */ /* 0x000fe4000f8e30ff */
[----:B------:R-:W-:Y:S01]  /*35d0*/  UPLOP3.LUT UP3, UPT, UPT, UPT, UPT, 0x40, 0x4 ;  /* 0x000000000004789c */ /* 0x000fe20003f6e870 */
[----:B------:R-:W-:Y:S01]  /*35e0*/  UMOV UR18, UR7 ;  /* 0x0000000700127c82 */ /* 0x000fe20008000000 */
[----:B------:R-:W-:-:S09]  /*35f0*/  UMOV UR17, UR21 ;  /* 0x0000001500117c82 */ /* 0x000fd20008000000 */
.L_x_72:
[----:B--2---:R-:W-:Y:S01]  /*3600*/  ULEA UR9, UR17, UR8, 0x3 ;  /* 0x0000000811097291 */ /* 0x004fe2000f8e18ff */
[----:B---3--:R-:W-:Y:S11]  /*3610*/  @P2 BRA `(.L_x_70) ;  /* 0x00000000000c2947 */ /* 0x008ff60003800000 */
[----:B-1----:R-:W-:Y:S04]  /*3620*/  SHF.L.U32 R5, R2, 0x1f, RZ ;  /* 0x0000001f02057819 */ /* 0x002fe800000006ff */
[----:B------:R-:W1:Y:S02]  /*3630*/  SYNCS.PHASECHK.TRANS64.TRYWAIT P0, [UR9], R5 ;  /* 0x00000005ff0075a7 */ /* 0x000e640008001109 */
[----:B-1----:R-:W-:Y:S05]  /*3640*/  @!P0 BRA `(.L_x_71) ;  /* 0x0000004400c08947 */ /* 0x002fea0003800000 */
.L_x_70:
[----:B------:R-:W-:Y:S01]  /*3650*/  UISETP.NE.AND UP0, UPT, UR18, 0x1, UPT ;  /* 0x000000011200788c */ /* 0x000fe2000bf05270 */
[----:B------:R-:W-:Y:S01]  /*3660*/  PLOP3.LUT P2, PT, PT, PT, PT, 0x80, 0x8 ;  /* 0x000000000008781c */ /* 0x000fe20003f4f070 */
[----:B------:R-:W-:Y:S02]  /*3670*/  UIADD3 UR21, UPT, UPT, UR17, 0x1, URZ ;  /* 0x0000000111157890 */ /* 0x000fe4000fffe0ff */
[----:B------:R-:W-:Y:S02]  /*3680*/  ULEA UR28, UR17, UR15, 0x7 ;  /* 0x0000000f111c7291 */ /* 0x000fe4000f8e38ff */
[----:B------:R-:W-:Y:S01]  /*3690*/  UISETP.NE.AND UP1, UPT, UR21, 0x3, UPT ;  /* 0x000000031500788c */ /* 0x000fe2000bf25270 */
[----:B------:R-:W-:Y:S01]  /*36a0*/  PLOP3.LUT P0, PT, PT, PT, UP0, 0x80, 0x8 ;  /* 0x000000000008781c */ /* 0x000fe20003f0f008 */
[----:B------:R-:W-:Y:S02]  /*36b0*/  ULEA UR30, UR17, UR14, 0x7 ;  /* 0x0000000e111e7291 */ /* 0x000fe4000f8e38ff */
[----:B------:R-:W-:Y:S02]  /*36c0*/  USEL UR16, URZ, 0x1, UP1 ;  /* 0x00000001ff107887 */ /* 0x000fe40008800000 */
[----:B------:R-:W-:Y:S02]  /*36d0*/  USEL UR21, UR21, URZ, UP1 ;  /* 0x000000ff15157287 */ /* 0x000fe40008800000 */
[----:B------:R-:W-:Y:S02]  /*36e0*/  UIADD3 UR9, UPT, UPT, UR9, 0x18, URZ ;  /* 0x0000001809097890 */ /* 0x000fe4000fffe0ff */
[----:B------:R-:W-:Y:S01]  /*36f0*/  @UP0 ULEA UR6, UR21, UR8, 0x3 ;  /* 0x0000000815060291 */ /* 0x000fe2000f8e18ff */
[----:B------:R-:W-:Y:S01]  /*3700*/  LOP3.LUT R2, R2, UR16, RZ, 0x3c, !PT ;  /* 0x0000001002027c12 */ /* 0x000fe2000f8e3cff */
[----:B------:R-:W-:Y:S01]  /*3710*/  UMOV UR29, 0xc0004010 ;  /* 0xc0004010001d7882 */ /* 0x000fe20000000000 */
[----:B------:R-:W-:Y:S01]  /*3720*/  UMOV UR31, 0xc0004010 ;  /* 0xc0004010001f7882 */ /* 0x000fe20000000000 */
[----:B------:R-:W-:Y:S01]  /*3730*/  UIADD3 UR20, UPT, UPT, UR20, 0x1, URZ ;  /* 0x0000000114147890 */ /* 0x000fe2000fffe0ff */
[----:B-1----:R-:W-:Y:S01]  /*3740*/  @P0 SHF.L.U32 R0, R2, 0x1f, RZ ;  /* 0x0000001f02000819 */ /* 0x002fe200000006ff */
[----:B------:R-:W-:Y:S02]  /*3750*/  UIADD3 UR18, UPT, UPT, UR18, -0x1, URZ ;  /* 0xffffffff12127890 */ /* 0x000fe4000fffe0ff */
[----:B------:R-:W-:Y:S01]  /*3760*/  UISETP.NE.AND UP0, UPT, UR20, UR19, UPT ;  /* 0x000000131400728c */ /* 0x000fe2000bf05270 */
[----:B------:R2:W3:Y:S01]  /*3770*/  @P0 SYNCS.PHASECHK.TRANS64.TRYWAIT P2, [UR6], R0 ;  /* 0x00000000ff0005a7 */ /* 0x0004e20008041106 */
[----:B------:R2:W-:Y:S01]  /*3780*/  UTCQMMA.2CTA gdesc[UR30], gdesc[UR28], tmem[UR10], tmem[UR26], idesc[UR27], UP3 ;  /* 0x00ff1a1c1e0075ea */ /* 0x0005e20009a0030a */
[----:B------:R-:W-:Y:S01]  /*3790*/  UPLOP3.LUT UP3, UPT, UPT, UPT, UPT, 0x80, 0x8 ;  /* 0x000000000008789c */ /* 0x000fe20003f6f070 */
[----:B------:R2:W-:Y:S01]  /*37a0*/  UTCBAR.2CTA.MULTICAST [UR9], URZ, UR13 ;  /* 0x000000ff090073e9 */ /* 0x0005e2000820080d */
[----:B------:R-:W-:Y:S04]  /*37b0*/  UMOV UR17, UR21 ;  /* 0x0000001500117c82 */ /* 0x000fe80008000000 */
[----:B------:R-:W-:Y:S05]  /*37c0*/  BRA.U UP0, `(.L_x_72) ;  /* 0xfffffffd008c7547 */ /* 0x000fea000b83ffff */
.L_x_69:
[----:B------:R-:W-:Y:S01]  /*37d0*/  UIADD3 UR11, UPT, UPT, UR11, 0x80, URZ ;  /* 0x000000800b0b7890 */ /* 0x000fe2000fffe0ff */
[----:B------:R-:W-:-:S08]  /*37e0*/  UMOV UR20, UR19 ;  /* 0x0000001300147c82 */ /* 0x000fd00008000000 */
[----:B------:R4:W-:Y:S01]  /*37f0*/  UTCBAR.2CTA.MULTICAST [UR11], URZ, UR12 ;  /* 0x000000ff0b0073e9 */ /* 0x0009e2000820080c */
[----:B------:R-:W-:Y:S02]  /*3800*/  NOP ;  /* 0x0000000000007918 */ /* 0x000fe40000000000 */
.L_x_67:
[----:B------:R-:W-:Y:S01]  /*3810*/  UIADD3 UR22, UPT, UPT, UR22, 0x1, URZ ;  /* 0x0000000116167890 */ /* 0x000fe2000fffe0ff */
[----:B------:R-:W-:-:S03]  /*3820*/  ISETP.NE.AND P0, PT, R8, 0x2, PT ;  /* 0x000000020800780c */ /* 0x000fc60003f05270 */
[----:B------:R-:W-:Y:S01]  /*3830*/  UISETP.NE.AND UP0, UPT, UR22, 0x4, UPT ;  /* 0x000000041600788c */ /* 0x000fe2000bf05270 */
[----:B-12---:R-:W-:Y:S02]  /*3840*/  SEL R0, RZ, 0x1, P0 ;  /* 0x00000001ff007807 */ /* 0x006fe40000000000 */
[----:B------:R-:W-:Y:S01]  /*3850*/  SEL R8, R8, RZ, P0 ;  /* 0x000000ff08087207 */ /* 0x000fe20000000000 */
[----:B------:R-:W-:Y:S01]  /*3860*/  USEL UR6, URZ, 0x1, UP0 ;  /* 0x00000001ff067887 */ /* 0x000fe20008000000 */
[----:B------:R-:W-:Y:S01]  /*3870*/  LOP3.LUT R3, R3, R0, RZ, 0x3c, !PT ;  /* 0x0000000003037212 */ /* 0x000fe200078e3cff */
[----:B------:R-:W-:-:S04]  /*3880*/  USEL UR22, UR22, URZ, UP0 ;  /* 0x000000ff16167287 */ /* 0x000fc80008000000 */
[----:B------:R-:W-:Y:S01]  /*3890*/  LOP3.LUT R9, R9, UR6, RZ, 0x3c, !PT ;  /* 0x0000000609097c12 */ /* 0x000fe2000f8e3cff */
[----:B------:R-:W-:Y:S07]  /*38a0*/  @P1 BRA `(.L_x_73) ;  /* 0xfffffff800c41947 */ /* 0x000fee000383ffff */
[----:B------:R-:W1:Y:S01]  /*38b0*/  S2UR UR6, SR_CgaCtaId ;  /* 0x00000000000679c3 */ /* 0x000e620000008800 */
[----:B------:R-:W-:Y:S01]  /*38c0*/  ELECT P0, URZ, PT ;  /* 0x0000000000ff782f */ /* 0x000fe20003800000 */
[----:B------:R-:W-:Y:S01]  /*38d0*/  HFMA2 R0, -RZ, RZ, 0, 5.9604644775390625e-08 ;  /* 0x00000001ff007431 */ /* 0x000fe200000001ff */
[----:B------:R-:W-:-:S05]  /*38e0*/  UMOV UR7, 0x40 ;  /* 0x0000004000077882 */ /* 0x000fca0000000000 */
[----:B------:R-:W-:Y:S01]  /*38f0*/  UVIRTCOUNT.DEALLOC.SMPOOL 0x80 ;  /* 0x000000800000784c */ /* 0x000fe20000000000 */
[----:B------:R-:W-:Y:S02]  /*3900*/  UISETP.NE.AND UP0, UPT, UR5, URZ, UPT ;  /* 0x000000ff0500728c */ /* 0x000fe4000bf05270 */
[----:B-1----:R-:W-:-:S09]  /*3910*/  ULEA UR6, UR6, UR7, 0x18 ;  /* 0x0000000706067291 */ /* 0x002fd2000f8ec0ff */
[----:B------:R1:W-:Y:S01]  /*3920*/  @P0 STS.U8 [UR6+0x1c], R0 ;  /* 0x00001c00ff000988 */ /* 0x0003e20008000006 */
[----:B------:R-:W-:Y:S05]  /*3930*/  BRA.U UP0, `(.L_x_74) ;  /* 0x0000000100a07547 */ /* 0x000fea000b800000 */
[----:B------:R-:W-:Y:S01]  /*3940*/  UIADD3 UR5, UPT, UPT, UR8, 0xa0, URZ ;  /* 0x000000a008057890 */ /* 0x000fe2000fffe0ff */
[----:B------:R-:W-:-:S03]  /*3950*/  SHF.L.U32 R3, R9, 0x1f, RZ ;  /* 0x0000001f09037819 */ /* 0x000fc600000006ff */
[----:B------:R-:W-:-:S09]  /*3960*/  ULEA UR7, UR22, UR5, 0x3 ;  /* 0x0000000516077291 */ /* 0x000fd2000f8e18ff */
[----:B------:R-:W2:Y:S02]  /*3970*/  SYNCS.PHASECHK.TRANS64.TRYWAIT P0, [UR7], R3 ;  /* 0x00000003ff0075a7 */ /* 0x000ea40008001107 */
[----:B--2---:R-:W-:Y:S05]  /*3980*/  @!P0 BRA `(.L_x_75) ;  /* 0x0000004400088947 */ /* 0x004fea0003800000 */
.L_x_143:
        /* <DEDUP_REMOVED lines=9> */
.L_x_145:
        /* <DEDUP_REMOVED lines=9> */
.L_x_147:
[----:B------:R-:W-:-:S04]  /*3ab0*/  UIADD3 UR9, UPT, UPT, UR9, 0x1, URZ ;  /* 0x0000000109097890 */ /* 0x000fc8000fffe0ff */
[----:B------:R-:W-:-:S04]  /*3ac0*/  UISETP.NE.AND UP1, UPT, UR9, 0x4, UPT ;  /* 0x000000040900788c */ /* 0x000fc8000bf25270 */
[----:B------:R-:W-:Y:S02]  /*3ad0*/  USEL UR7, URZ, 0x1, UP1 ;  /* 0x00000001ff077887 */ /* 0x000fe40008800000 */
[----:B------:R-:W-:-:S04]  /*3ae0*/  USEL UR9, UR9, URZ, UP1 ;  /* 0x000000ff09097287 */ /* 0x000fc80008800000 */
[----:B------:R-:W-:Y:S01]  /*3af0*/  ULEA UR9, UR9, UR5, 0x3 ;  /* 0x0000000509097291 */ /* 0x000fe2000f8e18ff */
[----:B-1----:R-:W-:-:S04]  /*3b00*/  LOP3.LUT R3, R2, UR7, RZ, 0x3c, !PT ;  /* 0x0000000702037c12 */ /* 0x002fc8000f8e3cff */
[----:B------:R-:W-:Y:S01]  /*3b10*/  SHF.L.U32 R3, R3, 0x1f, RZ ;  /* 0x0000001f03037819 */ /* 0x000fe200000006ff */
[----:B------:R-:W-:-:S04]  /*3b20*/  IMAD.U32 R0, RZ, RZ, UR9 ;  /* 0x00000009ff007e24 */ /* 0x000fc8000f8e00ff */
[----:B------:R1:W2:Y:S03]  /*3b30*/  SYNCS.PHASECHK.TRANS64.TRYWAIT P0, [R0+URZ], R3 ;  /* 0x00000003000075a7 */ /* 0x0002a600080011ff */
[----:B--2---:R-:W-:Y:S05]  /*3b40*/  @!P0 NANOSLEEP.SYNCS 0x989680 ;  /* 0x009896800000895d */ /* 0x004fea0003900000 */
[----:B------:R-:W2:Y:S02]  /*3b50*/  @!P0 SYNCS.PHASECHK.TRANS64 P0, [R0+URZ], R3 ;  /* 0x00000003000085a7 */ /* 0x000ea400080010ff */
[----:B--2---:R-:W-:Y:S05]  /*3b60*/  @P0 BRA `(.L_x_78) ;  /* 0x0000000000200947 */ /* 0x004fea0003800000 */
.L_x_79:
[----:B--2---:R2:W1:Y:S02]  /*3b70*/  SYNCS.PHASECHK.TRANS64.TRYWAIT P0, [R0+URZ], R3 ;  /* 0x00000003000075a7 */ /* 0x00446400080011ff */
[----:B-1----:R-:W-:Y:S05]  /*3b80*/  @!P0 NANOSLEEP.SYNCS 0x989680 ;  /* 0x009896800000895d */ /* 0x002fea0003900000 */
[----:B------:R-:W1:Y:S02]  /*3b90*/  @!P0 SYNCS.PHASECHK.TRANS64 P0, [R0+URZ], R3 ;  /* 0x00000003000085a7 */ /* 0x000e6400080010ff */
[----:B-1----:R-:W-:Y:S05]  /*3ba0*/  @!P0 BRA `(.L_x_79) ;  /* 0xfffffffc00f08947 */ /* 0x002fea000383ffff */
[----:B------:R-:W-:Y:S05]  /*3bb0*/  BRA `(.L_x_78) ;  /* 0x00000000000c7947 */ /* 0x000fea0003800000 */
.L_x_74:
[----:B------:R-:W-:-:S04]  /*3bc0*/  UIADD3 UR5, UPT, UPT, UR8, 0xe0, URZ ;  /* 0x000000e008057890 */ /* 0x000fc8000fffe0ff */
[----:B------:R-:W-:-:S09]  /*3bd0*/  UPRMT UR5, UR4, 0x654, UR5 ;  /* 0x0000065404057896 */ /* 0x000fd20008000005 */
[----:B------:R-:W-:Y:S03]  /*3be0*/  SYNCS.ARRIVE.TRANS64.RED.A1T0 RZ, [UR5], RZ ;  /* 0x000000ffffff79a7 */ /* 0x000fe60008100405 */
.L_x_78:
[----:B-12---:R-:W-:Y:S01]  /*3bf0*/  SHF.L.U32 R3, RZ, 0x1f, RZ ;  /* 0x0000001fff037819 */ /* 0x006fe200000006ff */
[----:B------:R-:W-:Y:S01]  /*3c00*/  UIADD3 UR5, UPT, UPT, UR8, 0xe0, URZ ;  /* 0x000000e008057890 */ /* 0x000fe2000fffe0ff */
[----:B------:R-:W-:Y:S02]  /*3c10*/  PLOP3.LUT P0, PT, PT, PT, UP0, 0x80, 0x8 ;  /* 0x000000000008781c */ /* 0x000fe40003f0f008 */
[----:B------:R-:W1:Y:S02]  /*3c20*/  SYNCS.PHASECHK.TRANS64.TRYWAIT P1, [UR8+0xe0], R3 ;  /* 0x0000e003ff0075a7 */ /* 0x000e640008021108 */
[----:B-1----:R-:W-:Y:S09]  /*3c30*/  @!P1 BRA `(.L_x_80) ;  /* 0x0000004000a49947 */ /* 0x002ff20003800000 */
.L_x_149:
[----:B------:R-:W-:Y:S01]  /*3c40*/  @!UP0 UPRMT UR5, UR4, 0x654, UR5 ;  /* 0x0000065404058896 */ /* 0x000fe20008000005 */
[----:B------:R-:W-:Y:S02]  /*3c50*/  UMOV UR8, 0xffff ;  /* 0x0000ffff00087882 */ /* 0x000fe40000000000 */
[----:B------:R-:W-:-:S06]  /*3c60*/  UMOV UR4, 0x1 ;  /* 0x0000000100047882 */ /* 0x000fcc0000000000 */
[----:B------:R-:W-:Y:S01]  /*3c70*/  @!P0 SYNCS.ARRIVE.TRANS64.RED.A1T0 RZ, [UR5], RZ ;  /* 0x000000ffffff89a7 */ /* 0x000fe20008100405 */
[----:B------:R-:W-:Y:S01]  /*3c80*/  NOP ;  /* 0x0000000000007918 */ /* 0x000fe20000000000 */
[----:B-1----:R-:W1:Y:S01]  /*3c90*/  LDS R0, [UR6+0x14] ;  /* 0x00001406ff007984 */ /* 0x002e620008000800 */
[----:B------:R-:W-:-:S04]  /*3ca0*/  ULOP3.LUT UR5, UR24, 0xffff, URZ, 0xc0, !UPT ;  /* 0x0000ffff18057892 */ /* 0x000fc8000f8ec0ff */
[----:B------:R-:W-:-:S04]  /*3cb0*/  USHF.R.U32.HI UR5, URZ, 0x5, UR5 ;  /* 0x00000005ff057899 */ /* 0x000fc80008011605 */
[----:B------:R-:W-:Y:S02]  /*3cc0*/  USHF.L.U32 UR8, UR8, UR5, URZ ;  /* 0x0000000508087299 */ /* 0x000fe400080006ff */
[----:B------:R-:W-:-:S04]  /*3cd0*/  USHF.L.U32 UR4, UR4, UR5, URZ ;  /* 0x0000000504047299 */ /* 0x000fc800080006ff */
[----:B-1----:R-:W-:-:S04]  /*3ce0*/  LOP3.LUT R0, R0, UR8, RZ, 0xc0, !PT ;  /* 0x0000000800007c12 */ /* 0x002fc8000f8ec0ff */
[----:B------:R-:W-:-:S13]  /*3cf0*/  ISETP.NE.AND P0, PT, R0, UR8, PT ;  /* 0x0000000800007c0c */ /* 0x000fda000bf05270 */
[----:B------:R-:W-:Y:S05]  /*3d00*/  @P0 BRA `(.L_x_81) ;  /* 0x0000000000580947 */ /* 0x000fea0003800000 */
[----:B------:R-:W1:Y:S02]  /*3d10*/  LDS R0, [UR6+0x18] ;  /* 0x00001806ff007984 */ /* 0x000e640008000800 */
[----:B-1----:R-:W-:-:S04]  /*3d20*/  LOP3.LUT R0, R0, UR4, RZ, 0xc0, !PT ;  /* 0x0000000400007c12 */ /* 0x002fc8000f8ec0ff */
[----:B------:R-:W-:-:S13]  /*3d30*/  ISETP.NE.AND P0, PT, R0, UR4, PT ;  /* 0x0000000400007c0c */ /* 0x000fda000bf05270 */
[----:B------:R-:W-:Y:S05]  /*3d40*/  @P0 BRA `(.L_x_82) ;  /* 0x00000000003c0947 */ /* 0x000fea0003800000 */
[----:B------:R-:W1:Y:S01]  /*3d50*/  S2R R2, SR_LANEID ;  /* 0x0000000000027919 */ /* 0x000e620000000000 */
[----:B------:R-:W-:Y:S01]  /*3d60*/  ULOP3.LUT UR8, URZ, UR8, URZ, 0x33, !UPT ;  /* 0x00000008ff087292 */ /* 0x000fe2000f8e33ff */
[----:B------:R-:W-:Y:S01]  /*3d70*/  LOP3.LUT R4, RZ, UR4, RZ, 0x33, !PT ;  /* 0x00000004ff047c12 */ /* 0x000fe2000f8e33ff */
[----:B------:R-:W-:Y:S02]  /*3d80*/  VOTEU.ANY UR7, UPT, PT ;  /* 0x0000000000077886 */ /* 0x000fe400038e0100 */
[----:B------:R-:W-:Y:S01]  /*3d90*/  UFLO.U32 UR7, UR7 ;  /* 0x00000007000772bd */ /* 0x000fe200080e0000 */
[----:B------:R-:W2:Y:S01]  /*3da0*/  REDUX UR4, R4 ;  /* 0x00000000040473c4 */ /* 0x000ea20000000000 */
[----:B------:R-:W-:-:S06]  /*3db0*/  IMAD.U32 R0, RZ, RZ, UR8 ;  /* 0x00000008ff007e24 */ /* 0x000fcc000f8e00ff */
[----:B------:R1:W-:Y:S01]  /*3dc0*/  UTCATOMSWS.AND URZ, UR8 ;  /* 0x0000000800ff79e3 */ /* 0x0003e20008000000 */
[----:B------:R-:W3:Y:S01]  /*3dd0*/  REDUX UR5, R0 ;  /* 0x00000000000573c4 */ /* 0x000ee20000000000 */
[----:B-1----:R-:W-:Y:S01]  /*3de0*/  ISETP.EQ.U32.AND P0, PT, R2, UR7, PT ;  /* 0x0000000702007c0c */ /* 0x002fe2000bf02070 */
[----:B--2---:R-:W-:Y:S01]  /*3df0*/  IMAD.U32 R2, RZ, RZ, UR4 ;  /* 0x00000004ff027e24 */ /* 0x004fe2000f8e00ff */
[----:B---3--:R-:W-:-:S11]  /*3e00*/  MOV R3, UR5 ;  /* 0x0000000500037c02 */ /* 0x008fd60008000f00 */
[----:B------:R1:W-:Y:S04]  /*3e10*/  @P0 ATOMS.AND RZ, [UR6+0x14], R3 ;  /* 0x00001403ffff098c */ /* 0x0003e8000a800006 */
[----:B------:R1:W-:Y:S01]  /*3e20*/  @P0 ATOMS.AND RZ, [UR6+0x18], R2 ;  /* 0x00001802ffff098c */ /* 0x0003e2000a800006 */
[----:B------:R-:W-:Y:S05]  /*3e30*/  BRA `(.L_x_83) ;  /* 0x0000000000147947 */ /* 0x000fea0003800000 */
.L_x_82:
[----:B------:R-:W-:Y:S02]  /*3e40*/  MOV R2, 0x3e60 ;  /* 0x00003e6000027802 */ /* 0x000fe40000000f00 */
[----:B---345:R-:W-:Y:S05]  /*3e50*/  CALL.REL.NOINC `($__internal_0_$__cuda_sm10x_tcgen05_guardrail_trap_col_being_dealloced_not_returned_by_alloc) ;  /* 0x0000004000f87944 */ /* 0x038fea0003c00000 */
[----:B------:R-:W-:Y:S05]  /*3e60*/  BRA `(.L_x_83) ;  /* 0x0000000000087947 */ /* 0x000fea0003800000 */
.L_x_81:
[----:B------:R-:W-:Y:S02]  /*3e70*/  MOV R2, 0x3e90 ;  /* 0x00003e9000027802 */ /* 0x000fe40000000f00 */
[----:B---345:R-:W-:Y:S05]  /*3e80*/  CALL.REL.NOINC `($__internal_2_$__cuda_sm10x_tcgen05_guardrail_trap_unallocated_columns_being_dealloced) ;  /* 0x0000004400047944 */ /* 0x038fea0003c00000 */
.L_x_83:
[----:B------:R-:W-:Y:S01]  /*3e90*/  NOP ;  /* 0x0000000000007918 */ /* 0x000fe20000000000 */
[----:B----4-:R-:W-:Y:S05]  /*3ea0*/  EXIT ;  /* 0x000000000000794d */ /* 0x010fea0003800000 */
.L_x_54:
[----:B------:R-:W-:-:S09]  /*3eb0*/  UISETP.NE.OR UP5, UPT, UR10, 0x3, !UP5 ;  /* 0x000000030a00788c */ /* 0x000fd2000efa5670 */
[----:B------:R-:W-:Y:S05]  /*3ec0*/  BRA.U UP5, `(.L_x_84) ;  /* 0x0000000d05707547 */ /* 0x000fea000b800000 */
[----:B------:R-:W1:Y:S01]  /*3ed0*/  LDC R0, c[0x0][0xb30] ;  /* 0x0002cc00ff007b82 */ /* 0x000e620000000800 */
[----:B------:R-:W2:Y:S01]  /*3ee0*/  LDCU.64 UR8, c[0x0][0x888] ;  /* 0x00011100ff0877ac */ /* 0x000ea20008000a00 */
[----:B------:R-:W-:Y:S02]  /*3ef0*/  HFMA2 R29, -RZ, RZ, 0, 0 ;  /* 0x00000000ff1d7431 */ /* 0x000fe400000001ff */
[----:B------:R-:W-:Y:S01]  /*3f00*/  IMAD.MOV.U32 R31, RZ, RZ, 0x1 ;  /* 0x00000001ff1f7424 */ /* 0x000fe200078e00ff */
[----:B------:R-:W-:Y:S01]  /*3f10*/  MOV R23, 0x1000 ;  /* 0x0000100000177802 */ /* 0x000fe20000000f00 */
[----:B------:R-:W3:Y:S01]  /*3f20*/  LDCU.64 UR4, c[0x0][0x890] ;  /* 0x00011200ff0477ac */ /* 0x000ee20008000a00 */
[----:B------:R-:W-:Y:S01]  /*3f30*/  IMAD.MOV.U32 R30, RZ, RZ, RZ ;  /* 0x000000ffff1e7224 */ /* 0x000fe200078e00ff */
[----:B------:R-:W4:Y:S01]  /*3f40*/  LDC R19, c[0x0][0x370] ;  /* 0x0000dc00ff137b82 */ /* 0x000f220000000800 */
[----:B------:R-:W-:Y:S01]  /*3f50*/  UMOV UR7, 0x400 ;  /* 0x0000040000077882 */ /* 0x000fe20000000000 */
[----:B------:R-:W-:-:S02]  /*3f60*/  UPLOP3.LUT UP1, UPT, UPT, UPT, UPT, 0x40, 0x4 ;  /* 0x000000000004789c */ /* 0x000fc40003f2e870 */
[----:B------:R-:W-:-:S04]  /*3f70*/  ULEA UR7, UR37, UR7, 0x18 ;  /* 0x0000000725077291 */ /* 0x000fc8000f8ec0ff */
[----:B------:R-:W4:Y:S01]  /*3f80*/  LDC R2, c[0x0][0xb0c] ;  /* 0x0002c300ff027b82 */ /* 0x000f220000000800 */
[----:B------:R-:W-:Y:S02]  /*3f90*/  UIADD3 UR13, UPT, UPT, UR7, 0x38, URZ ;  /* 0x00000038070d7890 */ /* 0x000fe4000fffe0ff */
[----:B--2---:R-:W-:Y:S02]  /*3fa0*/  UISETP.NE.U32.AND UP3, UPT, UR8, URZ, UPT ;  /* 0x000000ff0800728c */ /* 0x004fe4000bf65070 */
[----:B------:R-:W-:Y:S02]  /*3fb0*/  UIADD3 UR25, UPT, UPT, UR7, 0x30, URZ ;  /* 0x0000003007197890 */ /* 0x000fe4000fffe0ff */
[----:B---3--:R-:W-:Y:S01]  /*3fc0*/  UISETP.NE.U32.AND UP4, UPT, UR4, URZ, UPT ;  /* 0x000000ff0400728c */ /* 0x008fe2000bf85070 */
[----:B------:R-:W2:Y:S01]  /*3fd0*/  LDC R18, c[0x0][0xb20] ;  /* 0x0002c800ff127b82 */ /* 0x000ea20000000800 */
[----:B-1----:R-:W-:Y:S01]  /*3fe0*/  ISETP.NE.AND P1, PT, R0, 0x1, PT ;  /* 0x000000010000780c */ /* 0x002fe20003f25270 */
[----:B------:R-:W-:-:S02]  /*3ff0*/  UISETP.NE.AND.EX UP3, UPT, UR9, URZ, UPT, UP3 ;  /* 0x000000ff0900728c */ /* 0x000fc4000bf65330 */
[----:B------:R-:W-:Y:S02]  /*4000*/  UPRMT UR13, UR37, 0x654, UR13 ;  /* 0x00000654250d7896 */ /* 0x000fe4000800000d */
[----:B------:R-:W-:Y:S02]  /*4010*/  UISETP.NE.AND.EX UP4, UPT, UR5, URZ, UPT, UP4 ;  /* 0x000000ff0500728c */ /* 0x000fe4000bf85340 */
[----:B------:R-:W1:Y:S08]  /*4020*/  LDC.64 R32, c[0x0][0x348] ;  /* 0x0000d200ff207b82 */ /* 0x000e700000000a00 */
[----:B------:R-:W3:Y:S08]  /*4030*/  LDC.64 R16, c[0x0][0xb10] ;  /* 0x0002c400ff107b82 */ /* 0x000ef00000000a00 */
[----:B------:R-:W1:Y:S08]  /*4040*/  LDC.64 R6, c[0x0][0xb18] ;  /* 0x0002c600ff067b82 */ /* 0x000e700000000a00 */
[----:B------:R-:W1:Y:S08]  /*4050*/  LDC.64 R4, c[0x0][0xb28] ;  /* 0x0002ca00ff047b82 */ /* 0x000e700000000a00 */
[----:B--2-4-:R-:W1:Y:S02]  /*4060*/  LDC R22, c[0x0][0x374] ;  /* 0x0000dd00ff167b82 */ /* 0x014e640000000800 */
.L_x_93:
[C---:B------:R-:W-:Y:S02]  /*4070*/  LEA R0, R30.reuse, UR7, 0x3 ;  /* 0x000000071e007c11 */ /* 0x040fe4000f8e18ff */
[----:B------:R-:W-:Y:S02]  /*4080*/  SHF.L.U32 R3, R29, 0x1f, RZ ;  /* 0x0000001f1d037819 */ /* 0x000fe400000006ff */
[----:B------:R-:W-:Y:S02]  /*4090*/  LEA R24, R30, UR7, 0x4 ;  /* 0x000000071e187c11 */ /* 0x000fe4000f8e20ff */
[----:B--2---:R-:W2:Y:S02]  /*40a0*/  SYNCS.PHASECHK.TRANS64.TRYWAIT P0, [R0+URZ+0x60], R3 ;  /* 0x00006003000075a7 */ /* 0x004ea400080011ff */
[----:B--2---:R-:W-:Y:S05]  /*40b0*/  @!P0 BRA `(.L_x_85) ;  /* 0x0000003c009c8947 */ /* 0x004fea0003800000 */
.L_x_150:
[----:B------:R-:W-:Y:S01]  /*40c0*/  ISETP.GE.AND P0, PT, R40, 0x1, PT ;  /* 0x000000012800780c */ /* 0x000fe20003f06270 */
[----:B------:R-:W4:Y:S01]  /*40d0*/  LDS.128 R24, [R24+0xf0] ;  /* 0x0000f00018187984 */ /* 0x000f220000000c00 */
[----:B--2---:R-:W-:Y:S01]  /*40e0*/  VIADD R0, R0, 0x70 ;  /* 0x0000007000007836 */ /* 0x004fe20000000000 */
[----:B------:R-:W-:Y:S01]  /*40f0*/  @!PT LDS RZ, [RZ] ;  /* 0x00000000fffff984 */ /* 0x000fe20000000800 */
[----:B------:R-:W-:Y:S01]  /*4100*/  @!PT LDS RZ, [RZ] ;  /* 0x00000000fffff984 */ /* 0x000fe20000000800 */
[----:B------:R-:W-:Y:S01]  /*4110*/  @!PT LDS RZ, [RZ] ;  /* 0x00000000fffff984 */ /* 0x000fe20000000800 */
[----:B------:R-:W-:Y:S01]  /*4120*/  @!PT LDS RZ, [RZ] ;  /* 0x00000000fffff984 */ /* 0x000fe20000000800 */
[----:B------:R2:W-:Y:S06]  /*4130*/  MEMBAR.ALL.CTA ;  /* 0x0000000000007992 */ /* 0x0005ec0000008000 */
[----:B--2---:R-:W2:Y:S01]  /*4140*/  FENCE.VIEW.ASYNC.S ;  /* 0x00000000000073c6 */ /* 0x004ea20000000000 */
[----:B------:R-:W-:Y:S04]  /*4150*/  PRMT R0, RZ, 0x654, R0 ;  /* 0x00000654ff007816 */ /* 0x000fe80000000000 */
[----:B--2---:R2:W-:Y:S01]  /*4160*/  SYNCS.ARRIVE.TRANS64.RED.A1T0 RZ, [R0+URZ], RZ ;  /* 0x000000ff00ff79a7 */ /* 0x0045e200081004ff */
[----:B----4-:R-:W-:Y:S11]  /*4170*/  LOP3.LUT P3, RZ, R26, 0x1, RZ, 0xc0, !PT ;  /* 0x000000011aff7812 */ /* 0x010ff6000786c0ff */
[----:B------:R-:W-:Y:S02]  /*4180*/  @!UPT UIADD3 URZ, UPT, UPT, URZ, URZ, URZ ;  /* 0x000000fffffff290 */ /* 0x000fe4000fffe0ff */
[----:B------:R-:W-:Y:S02]  /*4190*/  @P3 MOV R13, R24 ;  /* 0x00000018000d3202 */ /* 0x000fe40000000f00 */
[----:B------:R-:W-:Y:S01]  /*41a0*/  @P3 LOP3.LUT R8, R25, 0xffff, RZ, 0xc0, !PT ;  /* 0x0000ffff19083812 */ /* 0x000fe200078ec0ff */
[----:B--2---:R-:W-:Y:S06]  /*41b0*/  @!P0 BRA `(.L_x_86) ;  /* 0x0000000000a48947 */ /* 0x004fec0003800000 */
[----:B-1----:R-:W-:Y:S01]  /*41c0*/  IMAD.HI.U32 R35, R22, R7, RZ ;  /* 0x0000000716237227 */ /* 0x002fe200078e00ff */
[----:B------:R-:W-:Y:S02]  /*41d0*/  ISETP.NE.AND P0, PT, R6, 0x1, PT ;  /* 0x000000010600780c */ /* 0x000fe40003f05270 */
[----:B------:R-:W-:Y:S01]  /*41e0*/  ISETP.NE.AND P2, PT, R40, 0x1, PT ;  /* 0x000000012800780c */ /* 0x000fe20003f45270 */
[----:B---3--:R-:W-:Y:S01]  /*41f0*/  IMAD.HI.U32 R34, R19, R16, RZ ;  /* 0x0000001013227227 */ /* 0x008fe200078e00ff */
[----:B------:R-:W-:Y:S02]  /*4200*/  SHF.R.U32.HI R35, RZ, R18, R35 ;  /* 0x00000012ff237219 */ /* 0x000fe40000011623 */
[----:B------:R-:W-:Y:S01]  /*4210*/  ISETP.NE.AND P4, PT, R2, 0x1, PT ;  /* 0x000000010200780c */ /* 0x000fe20003f85270 */
[----:B------:R-:W-:Y:S01]  /*4220*/  IMAD.HI.U32 R36, R13, R16, RZ ;  /* 0x000000100d247227 */ /* 0x000fe200078e00ff */
[----:B------:R-:W-:Y:S02]  /*4230*/  SHF.R.U32.HI R34, RZ, R17, R34 ;  /* 0x00000011ff227219 */ /* 0x000fe40000011622 */
[----:B------:R-:W-:Y:S01]  /*4240*/  SEL R3, R22, R35, !P0 ;  /* 0x0000002316037207 */ /* 0x000fe20004000000 */
[C---:B------:R-:W-:Y:S01]  /*4250*/  IMAD.HI.U32 R35, R8.reuse, R7, RZ ;  /* 0x0000000708237227 */ /* 0x040fe200078e00ff */
[----:B------:R-:W-:Y:S02]  /*4260*/  SEL R11, R19, R34, !P4 ;  /* 0x00000022130b7207 */ /* 0x000fe40006000000 */
[----:B------:R-:W-:Y:S01]  /*4270*/  SHF.R.U32.HI R36, RZ, R17, R36 ;  /* 0x00000011ff247219 */ /* 0x000fe20000011624 */
[----:B------:R-:W-:Y:S01]  /*4280*/  IMAD.HI.U32 R38, R3, R4, RZ ;  /* 0x0000000403267227 */ /* 0x000fe200078e00ff */
[----:B------:R-:W-:Y:S03]  /*4290*/  SHF.R.U32.HI R35, RZ, R18, R35 ;  /* 0x00000012ff237219 */ /* 0x000fe60000011623 */
[----:B------:R-:W-:Y:S01]  /*42a0*/  IMAD.HI.U32 R34, R11, R4, RZ ;  /* 0x000000040b227227 */ /* 0x000fe200078e00ff */
[----:B------:R-:W-:Y:S02]  /*42b0*/  @P2 SHF.R.U32.HI R3, RZ, R5, R38 ;  /* 0x00000005ff032219 */ /* 0x000fe40000011626 */
[----:B------:R-:W-:Y:S02]  /*42c0*/  SEL R9, R8, R35, !P0 ;  /* 0x0000002308097207 */ /* 0x000fe40004000000 */
[----:B------:R-:W-:Y:S01]  /*42d0*/  @P2 SHF.R.U32.HI R11, RZ, R5, R34 ;  /* 0x00000005ff0b2219 */ /* 0x000fe20000011622 */
[C---:B------:R-:W-:Y:S01]  /*42e0*/  IMAD R10, R40.reuse, R3, RZ ;  /* 0x00000003280a7224 */ /* 0x040fe200078e02ff */
[----:B------:R-:W-:Y:S01]  /*42f0*/  SEL R3, R13, R36, !P4 ;  /* 0x000000240d037207 */ /* 0x000fe20006000000 */
[C---:B------:R-:W-:Y:S03]  /*4300*/  IMAD.HI.U32 R14, R9.reuse, R4, RZ ;  /* 0x00000004090e7227 */ /* 0x040fe600078e00ff */
[----:B------:R-:W-:Y:S01]  /*4310*/  ISETP.GE.AND P0, PT, R9, R10, PT ;  /* 0x0000000a0900720c */ /* 0x000fe20003f06270 */
[C---:B------:R-:W-:Y:S01]  /*4320*/  IMAD R12, R40.reuse, R11, RZ ;  /* 0x0000000b280c7224 */ /* 0x040fe200078e02ff */
[-C--:B------:R-:W-:Y:S04]  /*4330*/  SHF.R.U32.HI R14, RZ, R5.reuse, R14 ;  /* 0x00000005ff0e7219 */ /* 0x080fe8000001160e */
[----:B------:R-:W-:Y:S02]  /*4340*/  ISETP.GE.OR P0, PT, R3, R12, P0 ;  /* 0x0000000c0300720c */ /* 0x000fe40000706670 */
[----:B------:R-:W-:Y:S05]  /*4350*/  SEL R15, R9, R14, !P2 ;  /* 0x0000000e090f7207 */ /* 0x000fea0005000000 */
[----:B------:R-:W-:Y:S04]  /*4360*/  IMAD.MOV R14, RZ, RZ, -R15 ;  /* 0x000000ffff0e7224 */ /* 0x000fe800078e0a0f */
[----:B------:R-:W-:Y:S02]  /*4370*/  IMAD R14, R40, R14, R9 ;  /* 0x0000000e280e7224 */ /* 0x000fe400078e0209 */
[C---:B------:R-:W-:Y:S05]  /*4380*/  @!P0 IMAD.HI.U32 R10, R3.reuse, R4, RZ ;  /* 0x00000004030a8227 */ /* 0x040fea00078e00ff */
[----:B------:R-:W-:Y:S04]  /*4390*/  @!P0 SHF.R.U32.HI R10, RZ, R5, R10 ;  /* 0x00000005ff0a8219 */ /* 0x000fe8000001160a */
[----:B------:R-:W-:Y:S01]  /*43a0*/  @!P0 SEL R0, R3, R10, !P2 ;  /* 0x0000000a03008207 */ /* 0x000fe20005000000 */
[----:B------:R-:W-:Y:S03]  /*43b0*/  IMAD.MOV R10, RZ, RZ, -R3 ;  /* 0x000000ffff0a7224 */ /* 0x000fe600078e0a03 */
[----:B------:R-:W-:Y:S01]  /*43c0*/  @!P0 IADD3 R15, PT, PT, R15, -R0, RZ ;  /* 0x800000000f0f8210 */ /* 0x000fe20007ffe0ff */
[----:B------:R-:W-:Y:S01]  /*43d0*/  @!P0 IMAD R0, R11, R14, R0 ;  /* 0x0000000e0b008224 */ /* 0x000fe200078e0200 */
[----:B------:R-:W-:Y:S01]  /*43e0*/  IADD3 R11, PT, PT, -R9, RZ, RZ ;  /* 0x000000ff090b7210 */ /* 0x000fe20007ffe1ff */
[----:B------:R-:W-:Y:S02]  /*43f0*/  IMAD R13, R2, R10, R13 ;  /* 0x0000000a020d7224 */ /* 0x000fe400078e020d */
[----:B------:R-:W-:Y:S02]  /*4400*/  @!P0 IMAD R9, R15, R40, R3 ;  /* 0x000000280f098224 */ /* 0x000fe400078e0203 */
[----:B------:R-:W-:Y:S02]  /*4410*/  @!P0 IMAD.MOV.U32 R3, RZ, RZ, R0 ;  /* 0x000000ffff038224 */ /* 0x000fe400078e0000 */
[----:B------:R-:W-:Y:S02]  /*4420*/  IMAD R8, R6, R11, R8 ;  /* 0x0000000b06087224 */ /* 0x000fe400078e0208 */
[----:B------:R-:W-:Y:S02]  /*4430*/  IMAD R13, R3, R2, R13 ;  /* 0x00000002030d7224 */ /* 0x000fe400078e020d */
[----:B------:R-:W-:Y:S02]  /*4440*/  IMAD R8, R9, R6, R8 ;  /* 0x0000000609087224 */ /* 0x000fe400078e0208 */
.L_x_86:
[----:B------:R-:W-:Y:S05]  /*4450*/  BRA.U UP1, `(.L_x_87) ;  /* 0x0000000101107547 */ /* 0x000fea000b800000 */
[----:B------:R-:W-:Y:S04]  /*4460*/  MOV R0, UR6 ;  /* 0x0000000600007c02 */ /* 0x000fe80008000f00 */
[----:B------:R-:W-:Y:S04]  /*4470*/  SHF.L.U32 R3, R0, 0x1f, RZ ;  /* 0x0000001f00037819 */ /* 0x000fe800000006ff */
[----:B------:R-:W2:Y:S02]  /*4480*/  SYNCS.PHASECHK.TRANS64.TRYWAIT P0, [UR7+0x58], R3 ;  /* 0x00005803ff0075a7 */ /* 0x000ea40008001107 */
[----:B--2---:R-:W-:Y:S05]  /*4490*/  @!P0 BRA `(.L_x_88) ;  /* 0x0000003800b88947 */ /* 0x004fea0003800000 */
.L_x_87:
[----:B------:R-:W-:Y:S02]  /*44a0*/  R2UR UR26, R20 ;  /* 0x00000000141a72ca */ /* 0x000fe400000e0000 */
[----:B------:R-:W-:Y:S02]  /*44b0*/  R2UR UR27, R21 ;  /* 0x00000000151b72ca */ /* 0x000fe400000e0000 */
[----:B------:R-:W-:Y:S02]  /*44c0*/  ISETP.NE.U32.AND P2, PT, RZ, UR4, PT ;  /* 0x00000004ff007c0c */ /* 0x000fe4000bf45070 */
[----:B------:R-:W-:Y:S02]  /*44d0*/  SHF.L.U32 R12, R31, 0x1f, RZ ;  /* 0x0000001f1f0c7819 */ /* 0x000fe400000006ff */
[----:B------:R-:W-:Y:S05]  /*44e0*/  ISETP.NE.AND.EX P2, PT, RZ, UR5, PT, P2 ;  /* 0x00000005ff007c0c */ /* 0x000fea000bf45320 */
[----:B------:R-:W-:Y:S02]  /*44f0*/  USHF.L.U32 UR26, UR26, 0x7, URZ ;  /* 0x000000071a1a7899 */ /* 0x000fe400080006ff */
[----:B------:R-:W-:Y:S01]  /*4500*/  USHF.L.U32 UR27, UR27, 0x6, URZ ;  /* 0x000000061b1b7899 */ /* 0x000fe200080006ff */
[----:B------:R-:W-:Y:S11]  /*4510*/  BRA.U !UP4, `(.L_x_89) ;  /* 0x000000010c347547 */ /* 0x000ff6000b800000 */
[----:B------:R-:W-:Y:S01]  /*4520*/  UPLOP3.LUT UP0, UPT, UPT, UPT, UP3, 0x80, 0x8 ;  /* 0x000000000008789c */ /* 0x000fe20003f0f030 */
[----:B--2---:R-:W-:Y:S02]  /*4530*/  HFMA2 R0, -RZ, RZ, 0, 5.9604644775390625e-08 ;  /* 0x00000001ff007431 */ /* 0x004fe400000001ff */
[----:B------:R-:W-:Y:S03]  /*4540*/  IMAD.MOV.U32 R95, RZ, RZ, 0x1 ;  /* 0x00000001ff5f7424 */ /* 0x000fe600078e00ff */
[----:B------:R-:W-:Y:S05]  /*4550*/  PLOP3.LUT P0, PT, PT, PT, UP0, 0x80, 0x8 ;  /* 0x000000000008781c */ /* 0x000fea0003f0f008 */
[----:B------:R-:W2:Y:S01]  /*4560*/  @UP0 LDCU.64 UR10, c[0x0][0x888] ;  /* 0x00011100ff0a07ac */ /* 0x000ea20008000a00 */
[----:B------:R-:W-:Y:S07]  /*4570*/  @UP0 UIMAD UR8, UR36, UR4, URZ ;  /* 0x00000004240802a4 */ /* 0x000fee000f8e02ff */
[----:B------:R-:W-:Y:S01]  /*4580*/  @!P0 PRMT R95, R0, 0x7610, R95 ;  /* 0x00007610005f8816 */ /* 0x000fe2000000005f */
[----:B--2---:R-:W-:Y:S03]  /*4590*/  @UP0 UIMAD.WIDE UR10, UR8, 0x4, UR10 ;  /* 0x00000004080a08a5 */ /* 0x004fe6000f8e020a */
[----:B------:R-:W2:Y:S03]  /*45a0*/  @!UP0 LDCU UR8, c[0x0][0x880] ;  /* 0x00011000ff0887ac */ /* 0x000ea60008000800 */
[----:B------:R-:W-:Y:S01]  /*45b0*/  IMAD.U32 R10, RZ, RZ, UR10 ;  /* 0x0000000aff0a7e24 */ /* 0x000fe2000f8e00ff */
[----:B------:R-:W-:Y:S05]  /*45c0*/  MOV R11, UR11 ;  /* 0x0000000b000b7c02 */ /* 0x000fea0008000f00 */
[----:B-----5:R4:W5:Y:S02]  /*45d0*/  @P0 LDG.E R49, desc[UR46][R10.64] ;  /* 0x0000002e0a310981 */ /* 0x020964000c1e1900 */
[----:B--2-4-:R-:W-:Y:S07]  /*45e0*/  @!P0 IMAD.U32 R49, RZ, RZ, UR8 ;  /* 0x00000008ff318e24 */ /* 0x014fee000f8e00ff */
.L_x_89:
[----:B-----5:R-:W-:Y:S01]  /*45f0*/  @!P2 FSETP.EQ.AND P0, PT, R49, RZ, PT ;  /* 0x000000ff3100a20b */ /* 0x020fe20003f02000 */
[----:B------:R-:W-:Y:S01]  /*4600*/  @!UPT UIADD3 URZ, UPT, UPT, URZ, URZ, URZ ;  /* 0x000000fffffff290 */ /* 0x000fe2000fffe0ff */
[----:B------:R-:W-:Y:S11]  /*4610*/  @!P2 BRA `(.L_x_90) ;  /* 0x000000000014a947 */ /* 0x000ff60003800000 */
[----:B------:R-:W-:Y:S02]  /*4620*/  LOP3.LUT P2, RZ, R95, 0xff, RZ, 0xc0, !PT ;  /* 0x000000ff5fff7812 */ /* 0x000fe4000784c0ff */
[----:B------:R-:W-:Y:S04]  /*4630*/  PLOP3.LUT P0, PT, PT, PT, UP0, 0x80, 0x8 ;  /* 0x000000000008781c */ /* 0x000fe80003f0f008 */
[----:B------:R-:W-:Y:S07]  /*4640*/  PLOP3.LUT P0, PT, P0, PT, PT, 0x8, 0x80 ;  /* 0x000000000080781c */ /* 0x000fee000070e170 */
[----:B------:R-:W-:Y:S11]  /*4650*/  @P2 FSETP.EQ.AND P0, PT, R49, RZ, PT ;  /* 0x000000ff3100220b */ /* 0x000ff60003f02000 */
[----:B------:R-:W-:Y:S02]  /*4660*/  @!UPT UIADD3 URZ, UPT, UPT, URZ, URZ, URZ ;  /* 0x000000fffffff290 */ /* 0x000fe4000fffe0ff */
.L_x_90:
[----:B------:R-:W4:Y:S01]  /*4670*/  SYNCS.PHASECHK.TRANS64.TRYWAIT P2, [UR7+0x40], R12 ;  /* 0x0000400cff0075a7 */ /* 0x000f220008041107 */
[----:B------:R-:W-:Y:S04]  /*4680*/  ELECT P4, URZ, PT ;  /* 0x0000000000ff782f */ /* 0x000fe80003880000 */
[----:B------:R-:W-:Y:S11]  /*4690*/  PLOP3.LUT P4, PT, P0, P4, PT, 0xf2, 0x2f ;  /* 0x00000000002f781c */ /* 0x000ff60000789e72 */
[----:B------:R-:W-:Y:S02]  /*46a0*/  @!UPT UIADD3 URZ, UPT, UPT, URZ, URZ, URZ ;  /* 0x000000fffffff290 */ /* 0x000fe4000fffe0ff */
[----:B-1----:R-:W-:Y:S05]  /*46b0*/  @!P4 IADD3 R21, P0, PT, R32, 0x580, RZ ;  /* 0x000005802015c810 */ /* 0x002fea0007f1e0ff */
[----:B------:R-:W-:Y:S01]  /*46c0*/  @!P4 IMAD.X R20, RZ, RZ, R33, P0 ;  /* 0x000000ffff14c224 */ /* 0x000fe200000e0621 */
[----:B----4-:R-:W-:Y:S07]  /*46d0*/  @!P2 BRA `(.L_x_91) ;  /* 0x000000380040a947 */ /* 0x010fee0003800000 */
.L_x_153:
[----:B------:R-:W4:Y:S01]  /*46e0*/  LDC.64 R14, c[0x0][0xb10] ;  /* 0x0002c400ff0e7b82 */ /* 0x000f220000000a00 */
[----:B------:R-:W-:Y:S01]  /*46f0*/  @!P4 R2UR UR9, R21 ;  /* 0x000000001509c2ca */ /* 0x000fe200000e0000 */
[----:B------:R-:W-:Y:S01]  /*4700*/  VOTEU.ALL UP1, P4 ;  /* 0x0000000000ff7886 */ /* 0x000fe20002020000 */
[----:B------:R-:W-:Y:S01]  /*4710*/  @!P4 R2UR UR8, R20 ;  /* 0x000000001408c2ca */ /* 0x000fe200000e0000 */
[----:B------:R-:W-:Y:S01]  /*4720*/  VOTEU.ALL UP2, P4 ;  /* 0x0000000000ff7886 */ /* 0x000fe20002040000 */
[----:B------:R-:W-:Y:S03]  /*4730*/  UMOV UR16, 0x0 ;  /* 0x0000000000107882 */ /* 0x000fe60000000000 */
[----:B------:R-:W5:Y:S01]  /*4740*/  LDC.64 R10, c[0x0][0xb18] ;  /* 0x0002c600ff0a7b82 */ /* 0x000f620000000a00 */
[----:B------:R-:W-:Y:S01]  /*4750*/  @!UP1 UIADD3 UR24, UPT, UPT, UR7, 0x200, URZ ;  /* 0x0000020007189890 */ /* 0x000fe2000fffe0ff */
[----:B------:R-:W-:Y:S01]  /*4760*/  @P3 SHF.R.U32.HI R28, RZ, 0x10, R25 ;  /* 0x00000010ff1c3819 */ /* 0x000fe20000011619 */
[----:B------:R-:W-:Y:S01]  /*4770*/  UMOV UR17, 0x10000000 ;  /* 0x1000000000117882 */ /* 0x000fe20000000000 */
[----:B------:R-:W-:Y:S01]  /*4780*/  UMOV UR28, UR36 ;  /* 0x00000024001c7c82 */ /* 0x000fe20008000000 */
[----:B------:R-:W-:Y:S03]  /*4790*/  @!UP1 UIADD3 UR10, UPT, UPT, UR26, 0x40, URZ ;  /* 0x000000401a0a9890 */ /* 0x000fe6000fffe0ff */
[----:B--2---:R-:W2:Y:S01]  /*47a0*/  @!P1 LDC R0, c[0x0][0xb20] ;  /* 0x0002c800ff009b82 */ /* 0x004ea20000000800 */
[----:B------:R-:W-:Y:S01]  /*47b0*/  UMOV UR11, UR27 ;  /* 0x0000001b000b7c82 */ /* 0x000fe20008000000 */
[----:B------:R-:W-:Y:S01]  /*47c0*/  IMAD.U32 R20, RZ, RZ, UR9 ;  /* 0x00000009ff147e24 */ /* 0x000fe2000f8e00ff */
[----:B------:R-:W-:Y:S05]  /*47d0*/  UMOV UR9, UR25 ;  /* 0x0000001900097c82 */ /* 0x000fea0008000000 */
[----:B-1----:R-:W1:Y:S01]  /*47e0*/  @!P1 LDC R3, c[0x0][0xb0c] ;  /* 0x0002c300ff039b82 */ /* 0x002e620000000800 */
[----:B------:R-:W-:Y:S01]  /*47f0*/  IMAD.U32 R21, RZ, RZ, UR8 ;  /* 0x00000008ff157e24 */ /* 0x000fe2000f8e00ff */
[----:B------:R-:W-:Y:S01]  /*4800*/  @!UP1 UIADD3 UR8, UPT, UPT, UR7, 0xa00, URZ ;  /* 0x00000a0007089890 */ /* 0x000fe2000fffe0ff */
[----:B------:R-:W-:Y:S01]  /*4810*/  @!P4 R2UR UR18, R20 ;  /* 0x000000001412c2ca */ /* 0x000fe200000e0000 */
[----:B------:R-:W-:Y:S01]  /*4820*/  VOTEU.ALL UP1, P4 ;  /* 0x0000000000ff7886 */ /* 0x000fe20002020000 */
[----:B------:R-:W-:Y:S01]  /*4830*/  @!P4 IMAD.MOV.U32 R20, RZ, RZ, 0x1000 ;  /* 0x00001000ff14c424 */ /* 0x000fe200078e00ff */
[----:B------:R-:W-:Y:S01]  /*4840*/  @!P4 R2UR UR19, R21 ;  /* 0x000000001513c2ca */ /* 0x000fe200000e0000 */
[----:B------:R-:W-:Y:S01]  /*4850*/  UMOV UR12, UR36 ;  /* 0x00000024000c7c82 */ /* 0x000fe20008000000 */
[----:B------:R-:W-:Y:S01]  /*4860*/  UPRMT UR14, UR37, 0x654, UR25 ;  /* 0x00000654250e7896 */ /* 0x000fe20008000019 */
[----:B------:R-:W-:Y:S10]  /*4870*/  VIADD R30, R30, 0x1 ;  /* 0x000000011e1e7836 */ /* 0x000ff40000000000 */
[----:B------:R1:W-:Y:S02]  /*4880*/  @!UP2 UTMALDG.3D [UR24], [UR18], desc[UR16] ;  /* 0x000010181200a5b4 */ /* 0x0003e40008011000 */
[----:B-1----:R-:W-:Y:S01]  /*4890*/  @!P1 ISETP.NE.AND P2, PT, R3, 0x1, PT ;  /* 0x000000010300980c */ /* 0x002fe20003f45270 */
[C---:B----4-:R-:W-:Y:S01]  /*48a0*/  @!P1 IMAD.HI.U32 R14, R13.reuse, R14, RZ ;  /* 0x0000000e0d0e9227 */ /* 0x050fe200078e00ff */
[----:B-----5:R-:W-:Y:S01]  /*48b0*/  @!P1 ISETP.NE.AND P0, PT, R10, 0x1, PT ;  /* 0x000000010a00980c */ /* 0x020fe20003f05270 */
[----:B------:R1:W-:Y:S01]  /*48c0*/  @!UP1 UTMALDG.3D [UR8], [UR18], desc[UR16] ;  /* 0x00001008120095b4 */ /* 0x0003e20008011000 */
[----:B------:R1:W-:Y:S01]  /*48d0*/  @!P4 SYNCS.ARRIVE.TRANS64.RED.A0TR RZ, [UR7+0x30], R20 ;  /* 0x00003014ffffc9a7 */ /* 0x0003e20008300407 */
[C---:B------:R-:W-:Y:S01]  /*48e0*/  @!P1 IMAD.HI.U32 R11, R8.reuse, R11, RZ ;  /* 0x0000000b080b9227 */ /* 0x040fe200078e00ff */
[----:B------:R-:W-:Y:S04]  /*48f0*/  @!P1 SHF.R.U32.HI R14, RZ, R15, R14 ;  /* 0x0000000fff0e9219 */ /* 0x000fe8000001160e */
[----:B--2---:R-:W-:Y:S02]  /*4900*/  @!P1 SHF.R.U32.HI R9, RZ, R0, R11 ;  /* 0x00000000ff099219 */ /* 0x004fe4000001160b */
[----:B------:R-:W-:Y:S02]  /*4910*/  @!P1 SEL R14, R13, R14, !P2 ;  /* 0x0000000e0d0e9207 */ /* 0x000fe40005000000 */
[----:B------:R-:W-:Y:S05]  /*4920*/  @!P1 SEL R9, R8, R9, !P0 ;  /* 0x0000000908099207 */ /* 0x000fea0004000000 */
[----:B------:R-:W-:Y:S01]  /*4930*/  @!P1 IMAD.IADD R0, R9, 0x1, -R14 ;  /* 0x0000000109009824 */ /* 0x000fe200078e0a0e */
[----:B------:R-:W-:Y:S01]  /*4940*/  SYNCS.ARRIVE.TRANS64.RED.A1T0 RZ, [UR14], RZ ;  /* 0x000000ffffff79a7 */ /* 0x000fe2000810040e */
[----:B------:R-:W-:Y:S02]  /*4950*/  @!P1 IMAD.IADD R9, R14, 0x1, -R9 ;  /* 0x000000010e099824 */ /* 0x000fe400078e0a09 */
[----:B------:R-:W-:Y:S02]  /*4960*/  @!P1 IMAD R13, R0, R3, R13 ;  /* 0x00000003000d9224 */ /* 0x000fe400078e020d */
[----:B------:R-:W-:Y:S01]  /*4970*/  @!P1 IMAD R8, R9, R10, R8 ;  /* 0x0000000a09089224 */ /* 0x000fe200078e0208 */
[----:B------:R-:W2:Y:S02]  /*4980*/  SYNCS.PHASECHK.TRANS64.TRYWAIT P5, [UR7+0x48], R12 ;  /* 0x0000480cff0075a7 */ /* 0x000ea400080a1107 */
[----:B-12---:R-:W-:Y:S05]  /*4990*/  @!P5 BRA `(.L_x_92) ;  /* 0x0000003400a8d947 */ /* 0x006fea0003800000 */
.L_x_155:
[----:B-1----:R-:W-:Y:S01]  /*49a0*/  @!P4 IADD3 R3, P0, PT, R32, 0x580, RZ ;  /* 0x000005802003c810 */ /* 0x002fe20007f1e0ff */
[----:B------:R-:W-:Y:S01]  /*49b0*/  VOTEU.ALL UP1, P4 ;  /* 0x0000000000ff7886 */ /* 0x000fe20002020000 */
[----:B------:R-:W-:Y:S01]  /*49c0*/  VOTEU.ALL UP2, P4 ;  /* 0x0000000000ff7886 */ /* 0x000fe20002040000 */
[----:B------:R-:W-:Y:S01]  /*49d0*/  UMOV UR14, 0x0 ;  /* 0x00000000000e7882 */ /* 0x000fe20000000000 */
[----:B------:R-:W-:Y:S01]  /*49e0*/  @!P4 R2UR UR9, R3 ;  /* 0x000000000309c2ca */ /* 0x000fe200000e0000 */
[----:B------:R-:W-:Y:S01]  /*49f0*/  @!P4 IMAD.X R0, RZ, RZ, R33, P0 ;  /* 0x000000ffff00c224 */ /* 0x000fe200000e0621 */
[----:B------:R-:W-:Y:S01]  /*4a00*/  @!UP1 UIADD3 UR17, UPT, UPT, UR7, 0x38, URZ ;  /* 0x0000003807119890 */ /* 0x000fe2000fffe0ff */
[----:B------:R-:W-:Y:S01]  /*4a10*/  ISETP.NE.AND P0, PT, R30, 0x2, PT ;  /* 0x000000021e00780c */ /* 0x000fe20003f05270 */
[----:B------:R-:W-:Y:S01]  /*4a20*/  @!UP1 UIADD3 UR18, UPT, UPT, UR26, 0x20, URZ ;  /* 0x000000201a129890 */ /* 0x000fe2000fffe0ff */
[----:B------:R-:W-:Y:S01]  /*4a30*/  LOP3.LUT R31, R31, 0x1, RZ, 0x3c, !PT ;  /* 0x000000011f1f7812 */ /* 0x000fe200078e3cff */
[----:B------:R-:W-:Y:S01]  /*4a40*/  @!UP1 UIADD3 UR16, UPT, UPT, UR7, 0x1200, URZ ;  /* 0x0000120007109890 */ /* 0x000fe2000fffe0ff */
[----:B------:R-:W-:Y:S01]  /*4a50*/  @!P4 R2UR UR8, R0 ;  /* 0x000000000008c2ca */ /* 0x000fe200000e0000 */
[----:B------:R-:W-:Y:S01]  /*4a60*/  UMOV UR15, 0x10000000 ;  /* 0x10000000000f7882 */ /* 0x000fe20000000000 */
[----:B------:R-:W-:Y:S01]  /*4a70*/  UMOV UR19, UR27 ;  /* 0x0000001b00137c82 */ /* 0x000fe20008000000 */
[----:B------:R-:W-:Y:S01]  /*4a80*/  UMOV UR20, UR36 ;  /* 0x0000002400147c82 */ /* 0x000fe20008000000 */
[----:B------:R-:W-:Y:S01]  /*4a90*/  @!UP1 UIADD3 UR10, UPT, UPT, UR26, 0x60, URZ ;  /* 0x000000601a0a9890 */ /* 0x000fe2000fffe0ff */
[----:B------:R-:W-:Y:S01]  /*4aa0*/  SEL R0, RZ, 0x1, P0 ;  /* 0x00000001ff007807 */ /* 0x000fe20000000000 */
[----:B------:R-:W-:Y:S01]  /*4ab0*/  IMAD.U32 R10, RZ, RZ, UR9 ;  /* 0x00000009ff0a7e24 */ /* 0x000fe2000f8e00ff */
[----:B------:R-:W-:Y:S01]  /*4ac0*/  UMOV UR11, UR27 ;  /* 0x0000001b000b7c82 */ /* 0x000fe20008000000 */
[----:B------:R-:W-:Y:S01]  /*4ad0*/  UMOV UR12, UR36 ;  /* 0x00000024000c7c82 */ /* 0x000fe20008000000 */
[----:B------:R-:W-:Y:S01]  /*4ae0*/  UMOV UR9, UR17 ;  /* 0x0000001100097c82 */ /* 0x000fe20008000000 */
[----:B------:R-:W-:Y:S01]  /*4af0*/  @P3 R2UR UR36, R28 ;  /* 0x000000001c2432ca */ /* 0x000fe200000e0000 */
[----:B------:R-:W-:Y:S01]  /*4b00*/  IMAD.IADD R20, R8, 0x1, R94 ;  /* 0x0000000108147824 */ /* 0x000fe200078e025e */
[----:B------:R-:W-:Y:S01]  /*4b10*/  @!P4 R2UR UR22, R10 ;  /* 0x000000000a16c2ca */ /* 0x000fe200000e0000 */
[----:B------:R-:W-:Y:S01]  /*4b20*/  IMAD.U32 R11, RZ, RZ, UR8 ;  /* 0x00000008ff0b7e24 */ /* 0x000fe2000f8e00ff */
[----:B------:R-:W-:Y:S01]  /*4b30*/  @!UP1 UIADD3 UR8, UPT, UPT, UR7, 0x1a00, URZ ;  /* 0x00001a0007089890 */ /* 0x000fe2000fffe0ff */
[----:B------:R-:W-:Y:S01]  /*4b40*/  LOP3.LUT R29, R29, R0, RZ, 0x3c, !PT ;  /* 0x000000001d1d7212 */ /* 0x000fe200078e3cff */
[----:B------:R-:W-:Y:S01]  /*4b50*/  VOTEU.ALL UP1, P4 ;  /* 0x0000000000ff7886 */ /* 0x000fe20002020000 */
[----:B------:R-:W-:Y:S01]  /*4b60*/  IMAD.IADD R21, R13, 0x1, R96 ;  /* 0x000000010d157824 */ /* 0x000fe200078e0260 */
[----:B------:R-:W-:Y:S02]  /*4b70*/  @!P4 R2UR UR23, R11 ;  /* 0x000000000b17c2ca */ /* 0x000fe400000e0000 */
[----:B------:R-:W-:Y:S11]  /*4b80*/  SEL R30, R30, RZ, P0 ;  /* 0x000000ff1e1e7207 */ /* 0x000ff60000000000 */
[----:B------:R2:W-:Y:S01]  /*4b90*/  @!UP2 UTMALDG.3D [UR16], [UR22], desc[UR14] ;  /* 0x00000e101600a5b4 */ /* 0x0005e20008011000 */
[----:B------:R2:W-:Y:S01]  /*4ba0*/  @!UP1 UTMALDG.3D [UR8], [UR22], desc[UR14] ;  /* 0x00000e08160095b4 */ /* 0x0005e20008011000 */
[----:B------:R2:W-:Y:S01]  /*4bb0*/  @!P4 SYNCS.ARRIVE.TRANS64.RED.A0TR RZ, [UR7+0x38], R23 ;  /* 0x00003817ffffc9a7 */ /* 0x0005e20008300407 */
[----:B------:R-:W-:Y:S01]  /*4bc0*/  UPLOP3.LUT UP1, UPT, UPT, UPT, UPT, 0x80, 0x8 ;  /* 0x000000000008789c */ /* 0x000fe20003f2f070 */
[----:B------:R-:W-:Y:S01]  /*4bd0*/  SYNCS.ARRIVE.TRANS64.RED.A1T0 RZ, [UR13], RZ ;  /* 0x000000ffffff79a7 */ /* 0x000fe2000810040d */
[----:B------:R-:W-:Y:S09]  /*4be0*/  @P3 BRA `(.L_x_93) ;  /* 0xfffffff400203947 */ /* 0x000ff2000383ffff */
[----:B------:R-:W-:-:S04]  /*4bf0*/  SHF.L.U32 R3, R31, 0x1f, RZ ;  /* 0x0000001f1f037819 */ /* 0x000fc800000006ff */
[----:B------:R-:W1:Y:S02]  /*4c00*/  SYNCS.PHASECHK.TRANS64.TRYWAIT P0, [UR7+0x40], R3 ;  /* 0x00004003ff0075a7 */ /* 0x000e640008001107 */
[----:B-1----:R-:W-:Y:S05]  /*4c10*/  @!P0 BRA `(.L_x_94) ;  /* 0x0000003400208947 */ /* 0x002fea0003800000 */
.L_x_157:
[----:B-1----:R-:W-:-:S07]  /*4c20*/  MOV R0, UR7 ;  /* 0x0000000700007c02 */ /* 0x002fce0008000f00 */
.L_x_95:
[----:B-1----:R-:W-:-:S04]  /*4c30*/  SHF.L.U32 R3, R31, 0x1f, RZ ;  /* 0x0000001f1f037819 */ /* 0x002fc800000006ff */
[----:B------:R1:W4:Y:S03]  /*4c40*/  SYNCS.PHASECHK.TRANS64.TRYWAIT P0, [R0+URZ+0x48], R3 ;  /* 0x00004803000075a7 */ /* 0x00032600080011ff */
[----:B----4-:R-:W-:Y:S05]  /*4c50*/  @!P0 NANOSLEEP.SYNCS 0x989680 ;  /* 0x009896800000895d */ /* 0x010fea0003900000 */
[----:B------:R-:W4:Y:S02]  /*4c60*/  @!P0 SYNCS.PHASECHK.TRANS64 P0, [R0+URZ+0x48], R3 ;  /* 0x00004803000085a7 */ /* 0x000f2400080010ff */
[----:B--2-4-:R-:W-:Y:S05]  /*4c70*/  @P0 EXIT ;  /* 0x000000000000094d */ /* 0x014fea0003800000 */
[----:B------:R-:W-:Y:S05]  /*4c80*/  BRA `(.L_x_95) ;  /* 0xfffffffc00e87947 */ /* 0x000fea000383ffff */
.L_x_84:
[----:B------:R-:W-:-:S06]  /*4c90*/  UISETP.GE.AND UP1, UPT, UR10, 0x4, UPT ;  /* 0x000000040a00788c */ /* 0x000fcc000bf26270 */
[----:B------:R-:W-:-:S13]  /*4ca0*/  PLOP3.LUT P0, PT, PT, PT, UP1, 0x80, 0x8 ;  /* 0x000000000008781c */ /* 0x000fda0003f0f018 */
[----:B------:R-:W-:Y:S05]  /*4cb0*/  @!P0 EXIT ;  /* 0x000000000000894d */ /* 0x000fea0003800000 */
[----:B------:R-:W-:Y:S01]  /*4cc0*/  BAR.SYNC.DEFER_BLOCKING 0x6, 0xa0 ;  /* 0x0182800000007b1d */ /* 0x000fe20000010000 */
[C---:B------:R-:W-:Y:S01]  /*4cd0*/  IMAD.SHL.U32 R101, R109.reuse, 0x20, RZ ;  /* 0x000000206d657824 */ /* 0x040fe200078e00ff */
[----:B------:R-:W-:Y:S01]  /*4ce0*/  CS2R R106, SRZ ;  /* 0x00000000006a7805 */ /* 0x000fe2000001ff00 */
[C---:B------:R-:W-:Y:S01]  /*4cf0*/  IMAD.SHL.U32 R3, R109.reuse, 0x4, RZ ;  /* 0x000000046d037824 */ /* 0x040fe200078e00ff */
[----:B------:R-:W-:Y:S01]  /*4d00*/  CS2R R104, SRZ ;  /* 0x0000000000687805 */ /* 0x000fe2000001ff00 */
[----:B------:R-:W-:Y:S01]  /*4d10*/  IMAD.U32 R47, R109, 0x10000, RZ ;  /* 0x000100006d2f7824 */ /* 0x000fe200078e00ff */
[----:B------:R-:W-:Y:S02]  /*4d20*/  UMOV UR49, 0x400 ;  /* 0x0000040000317882 */ /* 0x000fe40000000000 */
[----:B------:R-:W1:Y:S01]  /*4d30*/  LDC R99, c[0x0][0x370] ;  /* 0x0000dc00ff637b82 */ /* 0x000e620000000800 */
[----:B------:R-:W-:Y:S01]  /*4d40*/  ULEA UR49, UR37, UR49, 0x18 ;  /* 0x0000003125317291 */ /* 0x000fe2000f8ec0ff */
[C---:B------:R-:W-:Y:S01]  /*4d50*/  LOP3.LUT R2, R101.reuse, 0x80, RZ, 0xc0, !PT ;  /* 0x0000008065027812 */ /* 0x040fe200078ec0ff */
[----:B------:R-:W-:Y:S01]  /*4d60*/  IMAD.SHL.U32 R5, R102, 0x400, RZ ;  /* 0x0000040066057824 */ /* 0x000fe200078e00ff */
[C---:B------:R-:W-:Y:S01]  /*4d70*/  LOP3.LUT R100, R101.reuse, 0xb60, RZ, 0xc0, !PT ;  /* 0x00000b6065647812 */ /* 0x040fe200078ec0ff */
[----:B------:R-:W-:Y:S01]  /*4d80*/  UIADD3 UR4, UPT, UPT, UR49, 0x2200, URZ ;  /* 0x0000220031047890 */ /* 0x000fe2000fffe0ff */
[----:B------:R-:W-:Y:S01]  /*4d90*/  LOP3.LUT R3, R2, 0x10, R3, 0xf8, !PT ;  /* 0x0000001002037812 */ /* 0x000fe200078ef803 */
[----:B------:R-:W-:Y:S01]  /*4da0*/  IMAD.SHL.U32 R2, R102, 0x200000, RZ ;  /* 0x0020000066027824 */ /* 0x000fe200078e00ff */
[----:B------:R-:W2:Y:S01]  /*4db0*/  LDC R42, c[0x0][0xb0c] ;  /* 0x0002c300ff2a7b82 */ /* 0x000ea20000000800 */
[----:B------:R-:W-:Y:S01]  /*4dc0*/  LOP3.LUT R100, R100, 0x400, R5, 0xf8, !PT ;  /* 0x0000040064647812 */ /* 0x000fe200078ef805 */
[----:B------:R-:W-:Y:S01]  /*4dd0*/  IMAD.MOV.U32 R44, RZ, RZ, RZ ;  /* 0x000000ffff2c7224 */ /* 0x000fe200078e00ff */
[----:B------:R-:W-:Y:S01]  /*4de0*/  LOP3.LUT P0, RZ, R101, 0x80, RZ, 0xc0, !PT ;  /* 0x0000008065ff7812 */ /* 0x000fe2000780c0ff */
[----:B------:R-:W-:Y:S01]  /*4df0*/  IMAD.MOV.U32 R112, RZ, RZ, RZ ;  /* 0x000000ffff707224 */ /* 0x000fe200078e00ff */
[----:B------:R-:W-:Y:S01]  /*4e00*/  LOP3.LUT R2, R2, 0x200000, RZ, 0xc0, !PT ;  /* 0x0020000002027812 */ /* 0x000fe200078ec0ff */
[----:B------:R-:W-:Y:S01]  /*4e10*/  IMAD.U32 R108, RZ, RZ, UR4 ;  /* 0x00000004ff6c7e24 */ /* 0x000fe2000f8e00ff */
[----:B------:R-:W-:Y:S01]  /*4e20*/  LOP3.LUT R100, R100, R3, RZ, 0xfc, !PT ;  /* 0x0000000364647212 */ /* 0x000fe200078efcff */
[----:B------:R-:W3:Y:S01]  /*4e30*/  LDC R97, c[0x0][0xb20] ;  /* 0x0002c800ff617b82 */ /* 0x000ee20000000800 */
[----:B------:R-:W4:Y:S01]  /*4e40*/  LDS R0, [UR49+0x110] ;  /* 0x00011031ff007984 */ /* 0x000f220008000800 */
[----:B------:R-:W-:Y:S01]  /*4e50*/  LOP3.LUT R47, R2, 0x400000, R47, 0xf8, !PT ;  /* 0x00400000022f7812 */ /* 0x000fe200078ef82f */
[----:B------:R-:W1:Y:S01]  /*4e60*/  LDCU.64 UR52, c[0x0][0x348] ;  /* 0x00006900ff3477ac */ /* 0x000e620008000a00 */
[----:B------:R-:W-:-:S02]  /*4e70*/  P2R R2, PR, RZ, 0x1 ;  /* 0x00000001ff027803 */ /* 0x000fc40000000000 */
[----:B------:R-:W-:Y:S01]  /*4e80*/  LOP3.LUT R109, R109, 0x60, RZ, 0xc0, !PT ;  /* 0x000000606d6d7812 */ /* 0x000fe200078ec0ff */
[----:B------:R-:W1:Y:S01]  /*4e90*/  LDCU.64 UR38, c[0x0][0x888] ;  /* 0x00011100ff2677ac */ /* 0x000e620008000a00 */
[----:B------:R-:W1:Y:S01]  /*4ea0*/  LDC R41, c[0x0][0xb30] ;  /* 0x0002cc00ff297b82 */ /* 0x000e620000000800 */
[----:B------:R-:W1:Y:S01]  /*4eb0*/  LDCU.64 UR44, c[0x0][0x890] ;  /* 0x00011200ff2c77ac */ /* 0x000e620008000a00 */
[----:B------:R-:W-:-:S06]  /*4ec0*/  UIADD3 UR48, UPT, UPT, UR49, 0x200, URZ ;  /* 0x0000020031307890 */ /* 0x000fcc000fffe0ff */
[----:B------:R-:W1:Y:S08]  /*4ed0*/  LDC.64 R92, c[0x0][0xb10] ;  /* 0x0002c400ff5c7b82 */ /* 0x000e700000000a00 */
[----:B------:R-:W1:Y:S08]  /*4ee0*/  LDC.64 R38, c[0x0][0xb18] ;  /* 0x0002c600ff267b82 */ /* 0x000e700000000a00 */
[----:B------:R-:W1:Y:S08]  /*4ef0*/  LDC.64 R36, c[0x0][0xb28] ;  /* 0x0002ca00ff247b82 */ /* 0x000e700000000a00 */
[----:B------:R-:W1:Y:S01]  /*4f00*/  LDC.64 R90, c[0x0][0x8b0] ;  /* 0x00022c00ff5a7b82 */ /* 0x000e620000000a00 */
[----:B----4-:R-:W-:-:S07]  /*4f10*/  IMAD.IADD R47, R0, 0x1, R47 ;  /* 0x00000001002f7824 */ /* 0x010fce00078e022f */
[----:B------:R-:W4:Y:S08]  /*4f20*/  LDC.64 R88, c[0x0][0x8a8] ;  /* 0x00022a00ff587b82 */ /* 0x000f300000000a00 */
[----:B--23--:R-:W1:Y:S02]  /*4f30*/  LDC R98, c[0x0][0x374] ;  /* 0x0000dd00ff627b82 */ /* 0x00ce640000000800 */
.L_x_121:
[----:B------:R-:W-:Y:S02]  /*4f40*/  LEA R0, R112, UR49, 0x3 ;  /* 0x0000003170007c11 */ /* 0x000fe4000f8e18ff */
[----:B------:R-:W-:Y:S02]  /*4f50*/  SHF.L.U32 R3, R106, 0x1f, RZ ;  /* 0x0000001f6a037819 */ /* 0x000fe400000006ff */
[----:B------:R-:W-:Y:S02]  /*4f60*/  LEA R16, R112, UR49, 0x4 ;  /* 0x0000003170107c11 */ /* 0x000fe4000f8e20ff */
[----:B------:R-:W2:Y:S02]  /*4f70*/  SYNCS.PHASECHK.TRANS64.TRYWAIT P0, [R0+URZ+0x60], R3 ;  /* 0x00006003000075a7 */ /* 0x000ea400080011ff */
[----:B-12---:R-:W-:Y:S05]  /*4f80*/  @!P0 BRA `(.L_x_96) ;  /* 0x00000030005c8947 */ /* 0x006fea0003800000 */
.L_x_158:
[----:B------:R-:W3:Y:S01]  /*4f90*/  LDC.64 R12, c[0x0][0xb10] ;  /* 0x0002c400ff0c7b82 */ /* 0x000ee20000000a00 */
[----:B------:R-:W4:Y:S01]  /*4fa0*/  LDS.128 R16, [R16+0xf0] ;  /* 0x0000f00010107984 */ /* 0x000f220000000c00 */
[----:B-1----:R-:W-:Y:S01]  /*4fb0*/  ISETP.NE.AND P1, PT, R41, 0x1, PT ;  /* 0x000000012900780c */ /* 0x002fe20003f25270 */
[----:B--2---:R-:W-:Y:S01]  /*4fc0*/  VIADD R0, R0, 0x70 ;  /* 0x0000007000007836 */ /* 0x004fe20000000000 */
[----:B------:R-:W-:Y:S04]  /*4fd0*/  ISETP.GE.AND P0, PT, R40, 0x1, PT ;  /* 0x000000012800780c */ /* 0x000fe80003f06270 */
[----:B------:R-:W1:Y:S01]  /*4fe0*/  LDC.64 R10, c[0x0][0xb18] ;  /* 0x0002c600ff0a7b82 */ /* 0x000e620000000a00 */
[----:B------:R-:W-:Y:S01]  /*4ff0*/  PRMT R0, RZ, 0x654, R0 ;  /* 0x00000654ff007816 */ /* 0x000fe20000000000 */
[----:B------:R-:W-:Y:S01]  /*5000*/  @!PT LDS RZ, [RZ] ;  /* 0x00000000fffff984 */ /* 0x000fe20000000800 */
[----:B------:R-:W-:Y:S01]  /*5010*/  @!PT LDS RZ, [RZ] ;  /* 0x00000000fffff984 */ /* 0x000fe20000000800 */
[----:B------:R-:W-:Y:S01]  /*5020*/  @!PT LDS RZ, [RZ] ;  /* 0x00000000fffff984 */ /* 0x000fe20000000800 */
[----:B------:R-:W-:Y:S01]  /*5030*/  @!PT LDS RZ, [RZ] ;  /* 0x00000000fffff984 */ /* 0x000fe20000000800 */
[----:B------:R2:W-:Y:S06]  /*5040*/  MEMBAR.ALL.CTA ;  /* 0x0000000000007992 */ /* 0x0005ec0000008000 */
[----:B--2---:R-:W2:Y:S01]  /*5050*/  FENCE.VIEW.ASYNC.S ;  /* 0x00000000000073c6 */ /* 0x004ea20000000000 */
[----:B------:R-:W1:Y:S08]  /*5060*/  @!P1 LDC R14, c[0x0][0xb20] ;  /* 0x0002c800ff0e9b82 */ /* 0x000e700000000800 */
[----:B------:R-:W1:Y:S01]  /*5070*/  @!P1 LDC R9, c[0x0][0xb0c] ;  /* 0x0002c300ff099b82 */ /* 0x000e620000000800 */
[----:B--2---:R2:W-:Y:S01]  /*5080*/  SYNCS.ARRIVE.TRANS64.RED.A1T0 RZ, [R0+URZ], RZ ;  /* 0x000000ff00ff79a7 */ /* 0x0045e200081004ff */
[----:B----4-:R-:W-:Y:S04]  /*5090*/  LOP3.LUT P4, RZ, R18, 0x1, RZ, 0xc0, !PT ;  /* 0x0000000112ff7812 */ /* 0x010fe8000788c0ff */
[----:B------:R-:W-:Y:S09]  /*50a0*/  P2R R110, PR, RZ, 0x10 ;  /* 0x00000010ff6e7803 */ /* 0x000ff20000000000 */
[----:B------:R-:W-:Y:S02]  /*50b0*/  @P4 MOV R45, R16 ;  /* 0x00000010002d4202 */ /* 0x000fe40000000f00 */
[----:B------:R-:W-:Y:S01]  /*50c0*/  @P4 LOP3.LUT R43, R17, 0xffff, RZ, 0xc0, !PT ;  /* 0x0000ffff112b4812 */ /* 0x000fe200078ec0ff */
[----:B--23--:R-:W-:Y:S06]  /*50d0*/  @!P0 BRA `(.L_x_97) ;  /* 0x0000000000a48947 */ /* 0x00cfec0003800000 */
[----:B------:R-:W-:Y:S01]  /*50e0*/  IMAD.HI.U32 R24, R98, R39, RZ ;  /* 0x0000002762187227 */ /* 0x000fe200078e00ff */
[----:B------:R-:W-:Y:S02]  /*50f0*/  ISETP.NE.AND P0, PT, R38, 0x1, PT ;  /* 0x000000012600780c */ /* 0x000fe40003f05270 */
[----:B------:R-:W-:Y:S01]  /*5100*/  ISETP.NE.AND P2, PT, R40, 0x1, PT ;  /* 0x000000012800780c */ /* 0x000fe20003f45270 */
[-C--:B------:R-:W-:Y:S01]  /*5110*/  IMAD.HI.U32 R22, R99, R92.reuse, RZ ;  /* 0x0000005c63167227 */ /* 0x080fe200078e00ff */
[----:B------:R-:W-:Y:S02]  /*5120*/  SHF.R.U32.HI R23, RZ, R97, R24 ;  /* 0x00000061ff177219 */ /* 0x000fe40000011618 */
[----:B------:R-:W-:Y:S01]  /*5130*/  ISETP.NE.AND P3, PT, R42, 0x1, PT ;  /* 0x000000012a00780c */ /* 0x000fe20003f65270 */
[----:B------:R-:W-:Y:S01]  /*5140*/  IMAD.HI.U32 R28, R43, R39, RZ ;  /* 0x000000272b1c7227 */ /* 0x000fe200078e00ff */
[----:B------:R-:W-:Y:S02]  /*5150*/  SHF.R.U32.HI R22, RZ, R93, R22 ;  /* 0x0000005dff167219 */ /* 0x000fe40000011616 */
[----:B------:R-:W-:Y:S01]  /*5160*/  SEL R3, R98, R23, !P0 ;  /* 0x0000001762037207 */ /* 0x000fe20004000000 */
[----:B------:R-:W-:Y:S01]  /*5170*/  IMAD.HI.U32 R26, R45, R92, RZ ;  /* 0x0000005c2d1a7227 */ /* 0x000fe200078e00ff */
[----:B------:R-:W-:Y:S03]  /*5180*/  SEL R7, R99, R22, !P3 ;  /* 0x0000001663077207 */ /* 0x000fe60005800000 */
[-C--:B------:R-:W-:Y:S01]  /*5190*/  IMAD.HI.U32 R22, R3, R36.reuse, RZ ;  /* 0x0000002403167227 */ /* 0x080fe200078e00ff */
[----:B------:R-:W-:Y:S03]  /*51a0*/  SHF.R.U32.HI R26, RZ, R93, R26 ;  /* 0x0000005dff1a7219 */ /* 0x000fe6000001161a */
[----:B------:R-:W-:Y:S01]  /*51b0*/  IMAD.HI.U32 R24, R7, R36, RZ ;  /* 0x0000002407187227 */ /* 0x000fe200078e00ff */
[----:B------:R-:W-:Y:S02]  /*51c0*/  @P2 SHF.R.U32.HI R3, RZ, R37, R22 ;  /* 0x00000025ff032219 */ /* 0x000fe40000011616 */
[----:B------:R-:W-:Y:S02]  /*51d0*/  SHF.R.U32.HI R22, RZ, R97, R28 ;  /* 0x00000061ff167219 */ /* 0x000fe4000001161c */
[----:B------:R-:W-:Y:S01]  /*51e0*/  @P2 SHF.R.U32.HI R7, RZ, R37, R24 ;  /* 0x00000025ff072219 */ /* 0x000fe20000011618 */
[C---:B------:R-:W-:Y:S01]  /*51f0*/  IMAD R2, R40.reuse, R3, RZ ;  /* 0x0000000328027224 */ /* 0x040fe200078e02ff */
[----:B------:R-:W-:Y:S02]  /*5200*/  SEL R5, R43, R22, !P0 ;  /* 0x000000162b057207 */ /* 0x000fe40004000000 */
[----:B------:R-:W-:Y:S01]  /*5210*/  SEL R3, R45, R26, !P3 ;  /* 0x0000001a2d037207 */ /* 0x000fe20005800000 */
[----:B------:R-:W-:Y:S01]  /*5220*/  IMAD R4, R40, R7, RZ ;  /* 0x0000000728047224 */ /* 0x000fe200078e02ff */
[C---:B------:R-:W-:Y:S01]  /*5230*/  ISETP.GE.AND P0, PT, R5.reuse, R2, PT ;  /* 0x000000020500720c */ /* 0x040fe20003f06270 */
[----:B------:R-:W-:Y:S03]  /*5240*/  IMAD.HI.U32 R6, R5, R36, RZ ;  /* 0x0000002405067227 */ /* 0x000fe600078e00ff */
[----:B------:R-:W-:Y:S01]  /*5250*/  ISETP.GE.OR P0, PT, R3, R4, P0 ;  /* 0x000000040300720c */ /* 0x000fe20000706670 */
[----:B------:R-:W-:Y:S01]  /*5260*/  IMAD.MOV R4, RZ, RZ, -R3 ;  /* 0x000000ffff047224 */ /* 0x000fe200078e0a03 */
[-C--:B------:R-:W-:Y:S03]  /*5270*/  SHF.R.U32.HI R6, RZ, R37.reuse, R6 ;  /* 0x00000025ff067219 */ /* 0x080fe60000011606 */
[----:B------:R-:W-:Y:S01]  /*5280*/  IMAD R45, R42, R4, R45 ;  /* 0x000000042a2d7224 */ /* 0x000fe200078e022d */
[----:B------:R-:W-:Y:S05]  /*5290*/  SEL R15, R5, R6, !P2 ;  /* 0x00000006050f7207 */ /* 0x000fea0005000000 */
[----:B------:R-:W-:Y:S02]  /*52a0*/  IMAD.MOV R6, RZ, RZ, -R15 ;  /* 0x000000ffff067224 */ /* 0x000fe400078e0a0f */
[C---:B------:R-:W-:Y:S04]  /*52b0*/  @!P0 IMAD.HI.U32 R2, R3.reuse, R36, RZ ;  /* 0x0000002403028227 */ /* 0x040fe800078e00ff */
[----:B------:R-:W-:Y:S01]  /*52c0*/  IMAD R6, R40, R6, R5 ;  /* 0x0000000628067224 */ /* 0x000fe200078e0205 */
[----:B------:R-:W-:Y:S04]  /*52d0*/  @!P0 SHF.R.U32.HI R2, RZ, R37, R2 ;  /* 0x00000025ff028219 */ /* 0x000fe80000011602 */
[----:B------:R-:W-:Y:S02]  /*52e0*/  @!P0 SEL R0, R3, R2, !P2 ;  /* 0x0000000203008207 */ /* 0x000fe40005000000 */
[----:B------:R-:W-:Y:S02]  /*52f0*/  IADD3 R2, PT, PT, -R5, RZ, RZ ;  /* 0x000000ff05027210 */ /* 0x000fe40007ffe1ff */
[----:B------:R-:W-:Y:S01]  /*5300*/  @!P0 IADD3 R8, PT, PT, R15, -R0, RZ ;  /* 0x800000000f088210 */ /* 0x000fe20007ffe0ff */
[----:B------:R-:W-:Y:S02]  /*5310*/  @!P0 IMAD R0, R7, R6, R0 ;  /* 0x0000000607008224 */ /* 0x000fe400078e0200 */
[----:B------:R-:W-:Y:S02]  /*5320*/  IMAD R43, R38, R2, R43 ;  /* 0x00000002262b7224 */ /* 0x000fe400078e022b */
[----:B------:R-:W-:Y:S02]  /*5330*/  @!P0 IMAD R5, R8, R40, R3 ;  /* 0x0000002808058224 */ /* 0x000fe400078e0203 */
[----:B------:R-:W-:Y:S04]  /*5340*/  @!P0 IMAD.MOV.U32 R3, RZ, RZ, R0 ;  /* 0x000000ffff038224 */ /* 0x000fe800078e0000 */
[----:B------:R-:W-:Y:S02]  /*5350*/  IMAD R45, R3, R42, R45 ;  /* 0x0000002a032d7224 */ /* 0x000fe400078e022d */
[----:B------:R-:W-:Y:S07]  /*5360*/  IMAD R43, R5, R38, R43 ;  /* 0x00000026052b7224 */ /* 0x000fee00078e022b */
.L_x_97:
[----:B-1----:R-:W-:Y:S01]  /*5370*/  @!P1 ISETP.NE.AND P0, PT, R10, 0x1, PT ;  /* 0x000000010a00980c */ /* 0x002fe20003f05270 */
[----:B------:R-:W-:Y:S01]  /*5380*/  @!P1 IMAD.HI.U32 R0, R45, R12, RZ ;  /* 0x0000000c2d009227 */ /* 0x000fe200078e00ff */
[----:B------:R-:W-:Y:S01]  /*5390*/  @!P1 ISETP.NE.AND P2, PT, R9, 0x1, PT ;  /* 0x000000010900980c */ /* 0x000fe20003f45270 */
[----:B------:R-:W-:Y:S01]  /*53a0*/  ULOP3.LUT UP0, URZ, UR48, 0x90, URZ, 0xc0, !UPT ;  /* 0x0000009030ff7892 */ /* 0x000fe2000f80c0ff */
[----:B------:R-:W-:Y:S01]  /*53b0*/  R2UR UR42, R21 ;  /* 0x00000000152a72ca */ /* 0x000fe200000e0000 */
[----:B------:R-:W-:Y:S01]  /*53c0*/  @!P1 IMAD.HI.U32 R3, R43, R11, RZ ;  /* 0x0000000b2b039227 */ /* 0x000fe200078e00ff */
[----:B------:R-:W-:Y:S02]  /*53d0*/  @!P1 SHF.R.U32.HI R0, RZ, R13, R0 ;  /* 0x0000000dff009219 */ /* 0x000fe40000011600 */
[----:B------:R-:W-:Y:S01]  /*53e0*/  R2UR UR41, R20 ;  /* 0x00000000142972ca */ /* 0x000fe200000e0000 */
[----:B------:R-:W-:Y:S01]  /*53f0*/  VIADD R112, R112, 0x1 ;  /* 0x0000000170707836 */ /* 0x000fe20000000000 */
[----:B------:R-:W-:Y:S02]  /*5400*/  @!P1 SHF.R.U32.HI R2, RZ, R14, R3 ;  /* 0x0000000eff029219 */ /* 0x000fe40000011603 */
[----:B------:R-:W-:Y:S02]  /*5410*/  @!P1 SEL R3, R45, R0, !P2 ;  /* 0x000000002d039207 */ /* 0x000fe40005000000 */
[----:B------:R-:W-:Y:S02]  /*5420*/  @!P1 SEL R2, R43, R2, !P0 ;  /* 0x000000022b029207 */ /* 0x000fe40004000000 */
[----:B------:R-:W-:Y:S01]  /*5430*/  @P4 SHF.R.U32.HI R103, RZ, 0x10, R17 ;  /* 0x00000010ff674819 */ /* 0x000fe20000011611 */
[----:B------:R-:W-:Y:S02]  /*5440*/  USHF.L.U32 UR42, UR42, 0x6, URZ ;  /* 0x000000062a2a7899 */ /* 0x000fe400080006ff */
[----:B------:R-:W-:Y:S02]  /*5450*/  @!P1 IMAD.IADD R0, R2, 0x1, -R3 ;  /* 0x0000000102009824 */ /* 0x000fe400078e0a03 */
[----:B------:R-:W-:Y:S01]  /*5460*/  @!P1 IMAD.IADD R2, R3, 0x1, -R2 ;  /* 0x0000000103029824 */ /* 0x000fe200078e0a02 */
[----:B------:R-:W-:Y:S01]  /*5470*/  USHF.L.U32 UR41, UR41, 0x7, URZ ;  /* 0x0000000729297899 */ /* 0x000fe200080006ff */
[----:B------:R-:W-:Y:S02]  /*5480*/  @!P1 IMAD R45, R0, R9, R45 ;  /* 0x00000009002d9224 */ /* 0x000fe400078e022d */
[----:B------:R-:W-:Y:S01]  /*5490*/  @!P1 IMAD R43, R2, R10, R43 ;  /* 0x0000000a022b9224 */ /* 0x000fe200078e022b */
[----:B------:R-:W-:Y:S08]  /*54a0*/  BRA.U !UP0, `(.L_x_98) ;  /* 0x0000000108407547 */ /* 0x000ff0000b800000 */
[----:B------:R-:W1:Y:S01]  /*54b0*/  LDCU.64 UR8, c[0x4][0x80] ;  /* 0x01001000ff0877ac */ /* 0x000e620008000a00 */
[----:B------:R-:W-:Y:S01]  /*54c0*/  MOV R3, 0x0 ;  /* 0x0000000000037802 */ /* 0x000fe20000000f00 */
[----:B------:R-:W-:Y:S02]  /*54d0*/  HFMA2 R12, -RZ, RZ, 0, 5.9604644775390625e-08 ;  /* 0x00000001ff0c7431 */ /* 0x000fe400000001ff */
[----:B------:R-:W-:Y:S02]  /*54e0*/  IMAD.MOV.U32 R8, RZ, RZ, 0x70 ;  /* 0x00000070ff087424 */ /* 0x000fe400078e00ff */
[----:B------:R-:W-:Y:S01]  /*54f0*/  IMAD.MOV.U32 R13, RZ, RZ, RZ ;  /* 0x000000ffff0d7224 */ /* 0x000fe200078e00ff */
[----:B------:R-:W2:Y:S01]  /*5500*/  LDCU.64 UR6, c[0x4][0x88] ;  /* 0x01001100ff0677ac */ /* 0x000ea20008000a00 */
[----:B------:R-:W3:Y:S01]  /*5510*/  LDC.64 R2, c[0x4][R3] ;  /* 0x0100000003027b82 */ /* 0x000ee20000000a00 */
[----:B------:R-:W4:Y:S01]  /*5520*/  LDCU.64 UR4, c[0x4][0x8] ;  /* 0x01000100ff0477ac */ /* 0x000f220008000a00 */
[----:B-1----:R-:W-:Y:S01]  /*5530*/  MOV R5, UR9 ;  /* 0x0000000900057c02 */ /* 0x002fe20008000f00 */
[----:B------:R-:W-:Y:S01]  /*5540*/  IMAD.U32 R4, RZ, RZ, UR8 ;  /* 0x00000008ff047e24 */ /* 0x000fe2000f8e00ff */
[----:B--2---:R-:W-:Y:S01]  /*5550*/  MOV R7, UR7 ;  /* 0x0000000700077c02 */ /* 0x004fe20008000f00 */
[----:B------:R-:W-:Y:S01]  /*5560*/  IMAD.U32 R6, RZ, RZ, UR6 ;  /* 0x00000006ff067e24 */ /* 0x000fe2000f8e00ff */
[----:B----4-:R-:W-:Y:S01]  /*5570*/  MOV R11, UR5 ;  /* 0x00000005000b7c02 */ /* 0x010fe20008000f00 */
[----:B------:R-:W-:Y:S02]  /*5580*/  IMAD.U32 R10, RZ, RZ, UR4 ;  /* 0x00000004ff0a7e24 */ /* 0x000fe4000f8e00ff */
[----:B------:R-:W-:Y:S07]  /*5590*/  LEPC R20, `(.L_x_98) ;  /* 0x000000001014794e */ /* 0x000fee0000000000 */
[----:B---3-5:R-:W-:Y:S05]  /*55a0*/  CALL.ABS.NOINC R2 ;  /* 0x0000000002007343 */ /* 0x028fea0003c00000 */
.L_x_98:
[----:B------:R-:W-:Y:S01]  /*55b0*/  LOP3.LUT P0, RZ, R108, 0x90, RZ, 0xc0, !PT ;  /* 0x000000906cff7812 */ /* 0x000fe2000780c0ff */
[----:B------:R-:W-:Y:S11]  /*55c0*/  BSSY.RECONVERGENT B6, `(.L_x_99) ;  /* 0x0000013000067945 */ /* 0x000ff60003800200 */
[----:B------:R-:W-:Y:S01]  /*55d0*/  @!UPT UIADD3 URZ, UPT, UPT, URZ, URZ, URZ ;  /* 0x000000fffffff290 */ /* 0x000fe2000fffe0ff */
[----:B------:R-:W-:Y:S05]  /*55e0*/  @!P0 BRA `(.L_x_100) ;  /* 0x0000000000408947 */ /* 0x000fea0003800000 */
        /* <DEDUP_REMOVED lines=16> */
.L_x_100:
[----:B------:R-:W-:Y:S05]  /*56f0*/  BSYNC.RECONVERGENT B6 ;  /* 0x0000000000067941 */ /* 0x000fea0003800200 */
.L_x_99:
[----:B------:R-:W-:Y:S01]  /*5700*/  ISETP.NE.U32.AND P4, PT, R90, RZ, PT ;  /* 0x000000ff5a00720c */ /* 0x000fe20003f85070 */
[----:B------:R-:W-:Y:S01]  /*5710*/  UISETP.NE.AND UP2, UPT, UR50, URZ, UPT ;  /* 0x000000ff3200728c */ /* 0x000fe2000bf45270 */
[----:B------:R-:W-:Y:S01]  /*5720*/  ISETP.NE.U32.AND P3, PT, RZ, UR38, PT ;  /* 0x00000026ff007c0c */ /* 0x000fe2000bf65070 */
[----:B------:R-:W-:Y:S01]  /*5730*/  UISETP.NE.U32.AND UP1, UPT, UR44, URZ, UPT ;  /* 0x000000ff2c00728c */ /* 0x000fe2000bf25070 */
[----:B------:R-:W-:Y:S01]  /*5740*/  ISETP.NE.AND.EX P4, PT, R91, RZ, PT, P4 ;  /* 0x000000ff5b00720c */ /* 0x000fe20003f85340 */
[----:B------:R-:W-:Y:S01]  /*5750*/  UPLOP3.LUT UP0, UPT, UPT, UPT, UPT, 0x40, 0x4 ;  /* 0x000000000004789c */ /* 0x000fe20003f0e870 */
[----:B------:R-:W-:Y:S01]  /*5760*/  ISETP.NE.AND.EX P3, PT, RZ, UR39, PT, P3 ;  /* 0x00000027ff007c0c */ /* 0x000fe2000bf65330 */
[----:B------:R-:W-:Y:S01]  /*5770*/  UISETP.NE.AND.EX UP1, UPT, UR45, URZ, UPT, UP1 ;  /* 0x000000ff2d00728c */ /* 0x000fe2000bf25310 */
[----:B------:R-:W-:Y:S04]  /*5780*/  PLOP3.LUT P1, PT, PT, PT, UP2, 0x80, 0x8 ;  /* 0x000000000008781c */ /* 0x000fe80003f2f028 */
[----:B------:R-:W-:Y:S06]  /*5790*/  @UP2 UPLOP3.LUT UP0, UPT, UPT, UPT, UP1, 0x80, 0x8 ;  /* 0x000000000008289c */ /* 0x000fec0003f0f010 */
[----:B------:R-:W-:Y:S01]  /*57a0*/  PLOP3.LUT P0, PT, PT, PT, UP0, 0x80, 0x8 ;  /* 0x000000000008781c */ /* 0x000fe20003f0f008 */
[----:B------:R-:W-:Y:S01]  /*57b0*/  @!UPT UIADD3 URZ, UPT, UPT, URZ, URZ, URZ ;  /* 0x000000fffffff290 */ /* 0x000fe2000fffe0ff */
[----:B------:R-:W-:Y:S11]  /*57c0*/  BRA.U !UP1, `(.L_x_101) ;  /* 0x0000000109387547 */ /* 0x000ff6000b800000 */
[----:B------:R-:W-:Y:S01]  /*57d0*/  UISETP.NE.U32.AND UP0, UPT, UR38, URZ, UPT ;  /* 0x000000ff2600728c */ /* 0x000fe2000bf05070 */
[----:B------:R-:W-:Y:S02]  /*57e0*/  HFMA2 R0, -RZ, RZ, 0, 5.9604644775390625e-08 ;  /* 0x00000001ff007431 */ /* 0x000fe400000001ff */
[----:B------:R-:W-:Y:S01]  /*57f0*/  IMAD.MOV.U32 R95, RZ, RZ, 0x1 ;  /* 0x00000001ff5f7424 */ /* 0x000fe200078e00ff */
[----:B------:R-:W-:Y:S06]  /*5800*/  UISETP.NE.AND.EX UP0, UPT, UR39, URZ, UPT, UP0 ;  /* 0x000000ff2700728c */ /* 0x000fec000bf05300 */
[----:B------:R-:W-:Y:S05]  /*5810*/  PLOP3.LUT P2, PT, PT, PT, UP0, 0x80, 0x8 ;  /* 0x000000000008781c */ /* 0x000fea0003f4f008 */
[----:B------:R-:W1:Y:S01]  /*5820*/  @UP0 LDCU.64 UR6, c[0x0][0x888] ;  /* 0x00011100ff0607ac */ /* 0x000e620008000a00 */
[----:B------:R-:W-:Y:S07]  /*5830*/  @UP0 UIMAD UR4, UR36, UR44, URZ ;  /* 0x0000002c240402a4 */ /* 0x000fee000f8e02ff */
[----:B------:R-:W-:Y:S01]  /*5840*/  @!P2 PRMT R95, R0, 0x7610, R95 ;  /* 0x00007610005fa816 */ /* 0x000fe2000000005f */
[----:B-1----:R-:W-:Y:S03]  /*5850*/  @UP0 UIMAD.WIDE UR6, UR4, 0x4, UR6 ;  /* 0x00000004040608a5 */ /* 0x002fe6000f8e0206 */
[----:B------:R-:W1:Y:S03]  /*5860*/  @!UP0 LDCU UR4, c[0x0][0x880] ;  /* 0x00011000ff0487ac */ /* 0x000e660008000800 */
[----:B------:R-:W-:Y:S01]  /*5870*/  IMAD.U32 R2, RZ, RZ, UR6 ;  /* 0x00000006ff027e24 */ /* 0x000fe2000f8e00ff */
[----:B------:R-:W-:Y:S05]  /*5880*/  MOV R3, UR7 ;  /* 0x0000000700037c02 */ /* 0x000fea0008000f00 */
[----:B-----5:R2:W5:Y:S02]  /*5890*/  @P2 LDG.E R49, desc[UR46][R2.64] ;  /* 0x0000002e02312981 */ /* 0x020564000c1e1900 */
[----:B-12---:R-:W-:Y:S02]  /*58a0*/  @!P2 IMAD.U32 R49, RZ, RZ, UR4 ;  /* 0x00000004ff31ae24 */ /* 0x006fe4000f8e00ff */
.L_x_101:
[----:B------:R-:W-:Y:S05]  /*58b0*/  @!P4 BRA `(.L_x_102) ;  /* 0x000000000020c947 */ /* 0x000fea0003800000 */
[----:B------:R-:W-:Y:S04]  /*58c0*/  ISETP.NE.U32.AND P2, PT, R88, RZ, PT ;  /* 0x000000ff5800720c */ /* 0x000fe80003f45070 */
[----:B------:R-:W-:Y:S11]  /*58d0*/  ISETP.NE.AND.EX P2, PT, R89, RZ, PT, P2 ;  /* 0x000000ff5900720c */ /* 0x000ff60003f45320 */
[----:B------:R-:W-:Y:S02]  /*58e0*/  @!UPT UIADD3 URZ, UPT, UPT, URZ, URZ, URZ ;  /* 0x000000fffffff290 */ /* 0x000fe4000fffe0ff */
[----:B------:R-:W1:Y:S01]  /*58f0*/  @P2 LDC.64 R2, c[0x0][0x8a8] ;  /* 0x00022a00ff022b82 */ /* 0x000e620000000a00 */
[----:B------:R-:W-:Y:S04]  /*5900*/  @P2 IMAD R0, R90, UR36, RZ ;  /* 0x000000245a002c24 */ /* 0x000fe8000f8e02ff */
[----:B-1----:R-:W-:Y:S05]  /*5910*/  @P2 IMAD.WIDE R2, R0, 0x4, R2 ;  /* 0x0000000400022825 */ /* 0x002fea00078e0202 */
[----:B-----5:R1:W5:Y:S02]  /*5920*/  @P2 LDG.E R46, desc[UR46][R2.64] ;  /* 0x0000002e022e2981 */ /* 0x020364000c1e1900 */
[----:B-1----:R-:W2:Y:S02]  /*5930*/  @!P2 LDC R46, c[0x0][0x8a0] ;  /* 0x00022800ff2eab82 */ /* 0x002ea40000000800 */
.L_x_102:
[----:B-----5:R-:W-:Y:S01]  /*5940*/  FSETP.NEU.AND P2, PT, R49, RZ, PT ;  /* 0x000000ff3100720b */ /* 0x020fe20003f4d000 */
[----:B------:R-:W-:Y:S01]  /*5950*/  BSSY B1, `(.L_x_103) ;  /* 0x0000041000017945 */ /* 0x000fe20003800000 */
[----:B------:R-:W-:Y:S01]  /*5960*/  SEL R5, RZ, 0xffffffff, P3 ;  /* 0xffffffffff057807 */ /* 0x000fe20001800000 */
[----:B------:R-:W-:Y:S01]  /*5970*/  IMAD.MOV.U32 R114, RZ, RZ, 0x1 ;  /* 0x00000001ff727424 */ /* 0x000fe200078e00ff */
[----:B------:R-:W-:Y:S01]  /*5980*/  LOP3.LUT P3, RZ, R95, 0xff, RZ, 0xc0, !PT ;  /* 0x000000ff5fff7812 */ /* 0x000fe2000786c0ff */
[C---:B------:R-:W-:Y:S01]  /*5990*/  IMAD R48, R44.reuse, 0x40, R47 ;  /* 0x000000402c307824 */ /* 0x040fe200078e022f */
[----:B------:R-:W-:Y:S02]  /*59a0*/  @P1 SEL R0, RZ, 0xffffffff, P2 ;  /* 0xffffffffff001807 */ /* 0x000fe40001000000 */
[----:B------:R-:W-:Y:S02]  /*59b0*/  CS2R R86, SRZ ;  /* 0x0000000000567805 */ /* 0x000fe4000001ff00 */
[----:B------:R-:W-:Y:S02]  /*59c0*/  LEA R3, R105, UR49, 0x3 ;  /* 0x0000003169037c11 */ /* 0x000fe4000f8e18ff */
[----:B------:R-:W-:Y:S02]  /*59d0*/  CS2R R84, SRZ ;  /* 0x0000000000547805 */ /* 0x000fe4000001ff00 */
[----:B------:R-:W-:Y:S02]  /*59e0*/  @P0 SEL R0, R5, R0, !P3 ;  /* 0x0000000005000207 */ /* 0x000fe40005800000 */
[----:B------:R-:W-:Y:S02]  /*59f0*/  CS2R R82, SRZ ;  /* 0x0000000000527805 */ /* 0x000fe4000001ff00 */
[----:B------:R-:W-:Y:S02]  /*5a00*/  LEA R111, R44, UR49, 0x3 ;  /* 0x000000312c6f7c11 */ /* 0x000fe4000f8e18ff */
[----:B------:R-:W-:Y:S02]  /*5a10*/  CS2R R80, SRZ ;  /* 0x0000000000507805 */ /* 0x000fe4000001ff00 */
[----:B------:R-:W-:Y:S02]  /*5a20*/  @P1 LOP3.LUT R0, R0, 0x1, RZ, 0xc0, !PT ;  /* 0x0000000100001812 */ /* 0x000fe400078ec0ff */
[----:B------:R-:W-:Y:S02]  /*5a30*/  SHF.L.U32 R4, R107, 0x1f, RZ ;  /* 0x0000001f6b047819 */ /* 0x000fe400000006ff */
[----:B------:R-:W-:Y:S02]  /*5a40*/  ISETP.NE.U32.OR P5, PT, R0, 0x1, !P1 ;  /* 0x000000010000780c */ /* 0x000fe40004fa5470 */
[----:B------:R-:W-:Y:S02]  /*5a50*/  SEL R0, RZ, 0xffffffff, P2 ;  /* 0xffffffffff007807 */ /* 0x000fe40001000000 */
[----:B------:R-:W-:Y:S02]  /*5a60*/  PLOP3.LUT P2, PT, PT, PT, UP1, 0x80, 0x8 ;  /* 0x000000000008781c */ /* 0x000fe40003f4f018 */
[----:B------:R-:W-:Y:S07]  /*5a70*/  P2R R113, PR, RZ, 0x20 ;  /* 0x00000020ff717803 */ /* 0x000fee0000000000 */
[----:B------:R-:W-:Y:S04]  /*5a80*/  @P5 SHF.L.U32 R2, R104, 0x1f, RZ ;  /* 0x0000001f68025819 */ /* 0x000fe800000006ff */
[----:B------:R-:W1:Y:S01]  /*5a90*/  @P5 SYNCS.PHASECHK.TRANS64.TRYWAIT P1, [R3+URZ+0x30], R2 ;  /* 0x00003002030055a7 */ /* 0x000e6200080211ff */
[----:B------:R-:W-:Y:S04]  /*5aa0*/  @P2 SEL R0, R5, R0, !P3 ;  /* 0x0000000005002207 */ /* 0x000fe80005800000 */
[----:B------:R-:W-:Y:S04]  /*5ab0*/  LOP3.LUT R0, R0, 0x1, RZ, 0xc0, !PT ;  /* 0x0000000100007812 */ /* 0x000fe800078ec0ff */
[----:B------:R-:W-:Y:S04]  /*5ac0*/  ISETP.NE.U32.AND P4, PT, R0, 0x1, PT ;  /* 0x000000010000780c */ /* 0x000fe80003f85070 */
[----:B------:R-:W-:Y:S01]  /*5ad0*/  P2R R115, PR, RZ, 0x10 ;  /* 0x00000010ff737803 */ /* 0x000fe20000000000 */
[----:B------:R3:W4:Y:S01]  /*5ae0*/  SYNCS.PHASECHK.TRANS64.TRYWAIT P0, [R111+URZ+0x80], R4 ;  /* 0x000080046f0075a7 */ /* 0x00072200080011ff */
[----:B-1----:R-:W-:Y:S01]  /*5af0*/  @P5 SEL R114, RZ, 0x1, !P1 ;  /* 0x00000001ff725807 */ /* 0x002fe20004800000 */
[----:B---3--:R-:W-:Y:S06]  /*5b00*/  @!P5 BRA `(.L_x_104) ;  /* 0x000000000094d947 */ /* 0x008fec0003800000 */
[----:B------:R-:W-:Y:S01]  /*5b10*/  @P4 IMAD R5, R105, 0x1000, R100 ;  /* 0x0000100069054824 */ /* 0x000fe200078e0264 */
[----:B------:R-:W-:Y:S01]  /*5b20*/  LOP3.LUT P5, RZ, R101, 0x80, RZ, 0xc0, !PT ;  /* 0x0000008065ff7812 */ /* 0x000fe200078ac0ff */
[----:B------:R-:W-:Y:S01]  /*5b30*/  BSSY B0, `(.L_x_105) ;  /* 0x0000010000007945 */ /* 0x000fe20003800000 */
[----:B------:R-:W-:Y:S01]  /*5b40*/  ISETP.NE.AND P2, PT, R114, RZ, PT ;  /* 0x000000ff7200720c */ /* 0x000fe20003f45270 */
[----:B------:R-:W-:Y:S01]  /*5b50*/  @P4 VIADD R2, R5, UR49 ;  /* 0x0000003105024c36 */ /* 0x000fe20008000000 */
[----:B------:R-:W-:Y:S02]  /*5b60*/  PLOP3.LUT P1, PT, PT, PT, PT, 0x8, 0x80 ;  /* 0x000000000080781c */ /* 0x000fe40003f2e170 */
[----:B------:R-:W-:Y:S02]  /*5b70*/  CS2R R82, SRZ ;  /* 0x0000000000527805 */ /* 0x000fe4000001ff00 */
[----:B------:R-:W-:Y:S01]  /*5b80*/  @P4 PLOP3.LUT P1, PT, P5, PT, PT, 0x80, 0x8 ;  /* 0x000000000008481c */ /* 0x000fe20002f2f070 */
[C---:B------:R-:W-:Y:S01]  /*5b90*/  @P4 VIADD R0, R2.reuse, 0x200 ;  /* 0x0000020002004836 */ /* 0x040fe20000000000 */
[----:B------:R-:W-:Y:S01]  /*5ba0*/  CS2R R80, SRZ ;  /* 0x0000000000507805 */ /* 0x000fe2000001ff00 */
[----:B------:R-:W-:Y:S01]  /*5bb0*/  @P4 VIADD R2, R2, 0x210 ;  /* 0x0000021002024836 */ /* 0x000fe20000000000 */
[----:B------:R-:W-:Y:S02]  /*5bc0*/  CS2R R86, SRZ ;  /* 0x0000000000567805 */ /* 0x000fe4000001ff00 */
[----:B------:R-:W-:Y:S07]  /*5bd0*/  CS2R R84, SRZ ;  /* 0x0000000000547805 */ /* 0x000fee000001ff00 */
[----:B------:R-:W-:Y:S01]  /*5be0*/  @P1 VIADD R2, R0, 0xfffffff0 ;  /* 0xfffffff000021836 */ /* 0x000fe20000000000 */
[----:B------:R-:W-:Y:S06]  /*5bf0*/  @P2 BRA `(.L_x_106) ;  /* 0x00000000000c2947 */ /* 0x000fec0003800000 */
[----:B------:R-:W-:Y:S04]  /*5c00*/  SHF.L.U32 R0, R104, 0x1f, RZ ;  /* 0x0000001f68007819 */ /* 0x000fe800000006ff */
[----:B------:R-:W1:Y:S02]  /*5c10*/  SYNCS.PHASECHK.TRANS64.TRYWAIT P1, [R3+URZ+0x30], R0 ;  /* 0x00003000030075a7 */ /* 0x000e6400080211ff */
[----:B-1----:R-:W-:Y:S05]  /*5c20*/  @!P1 BRA `(.L_x_107) ;  /* 0x0000002400489947 */ /* 0x002fea0003800000 */
.L_x_106:
[----:B------:R-:W-:Y:S05]  /*5c30*/  BSYNC B0 ;  /* 0x0000000000007941 */ /* 0x000fea0003800000 */
.L_x_105:
[----:B------:R-:W-:Y:S01]  /*5c40*/  ISETP.NE.AND P1, PT, R115, RZ, PT ;  /* 0x000000ff7300720c */ /* 0x000fe20003f25270 */
[----:B-1----:R-:W-:Y:S02]  /*5c50*/  VIADD R3, R3, 0x40 ;  /* 0x0000004003037836 */ /* 0x002fe40000000000 */
[----:B------:R-:W-:Y:S02]  /*5c60*/  IMAD.U32 R0, RZ, RZ, UR37 ;  /* 0x00000025ff007e24 */ /* 0x000fe4000f8e00ff */
[----:B------:R-:W-:Y:S03]  /*5c70*/  VIADD R105, R105, 0x1 ;  /* 0x0000000169697836 */ /* 0x000fe60000000000 */
[----:B------:R-:W-:Y:S05]  /*5c80*/  PRMT R0, R0, 0x654, R3 ;  /* 0x0000065400007816 */ /* 0x000fea0000000003 */
[----:B------:R1:W3:Y:S04]  /*5c90*/  @P1 LDS.128 R80, [R5+UR49+0x200] ;  /* 0x0002003105501984 */ /* 0x0002e80008000c00 */
[----:B------:R1:W1:Y:S01]  /*5ca0*/  @P1 LDS.128 R84, [R2] ;  /* 0x0000000002541984 */ /* 0x0002620000000c00 */
[C---:B------:R-:W-:Y:S01]  /*5cb0*/  ISETP.NE.AND P1, PT, R105.reuse, 0x2, PT ;  /* 0x000000026900780c */ /* 0x040fe20003f25270 */
[----:B------:R-:W-:Y:S01]  /*5cc0*/  @!PT LDS RZ, [RZ] ;  /* 0x00000000fffff984 */ /* 0x000fe20000000800 */
[----:B------:R-:W-:Y:S01]  /*5cd0*/  @!PT LDS RZ, [RZ] ;  /* 0x00000000fffff984 */ /* 0x000fe20000000800 */
[----:B------:R-:W-:Y:S01]  /*5ce0*/  @!PT LDS RZ, [RZ] ;  /* 0x00000000fffff984 */ /* 0x000fe20000000800 */
[----:B------:R-:W-:Y:S01]  /*5cf0*/  @!PT LDS RZ, [RZ] ;  /* 0x00000000fffff984 */ /* 0x000fe20000000800 */
[----:B------:R5:W-:Y:S06]  /*5d00*/  MEMBAR.ALL.CTA ;  /* 0x0000000000007992 */ /* 0x000bec0000008000 */
[----:B-----5:R-:W5:Y:S01]  /*5d10*/  FENCE.VIEW.ASYNC.S ;  /* 0x00000000000073c6 */ /* 0x020f620000000000 */
[----:B------:R-:W-:Y:S02]  /*5d20*/  SEL R3, RZ, 0x1, P1 ;  /* 0x00000001ff037807 */ /* 0x000fe40000800000 */
[----:B------:R-:W-:Y:S02]  /*5d30*/  SEL R105, R105, RZ, P1 ;  /* 0x000000ff69697207 */ /* 0x000fe40000800000 */
[----:B------:R-:W-:Y:S01]  /*5d40*/  LOP3.LUT R104, R104, R3, RZ, 0x3c, !PT ;  /* 0x0000000368687212 */ /* 0x000fe200078e3cff */
[----:B-----5:R1:W-:Y:S06]  /*5d50*/  SYNCS.ARRIVE.TRANS64.RED.A1T0 RZ, [R0+URZ], RZ ;  /* 0x000000ff00ff79a7 */ /* 0x0203ec00081004ff */
.L_x_104:
[----:B------:R-:W-:Y:S05]  /*5d60*/  BSYNC B1 ;  /* 0x0000000000017941 */ /* 0x000fea0003800000 */
.L_x_103:
[----:B------:R-:W-:Y:S04]  /*5d70*/  SHF.R.U32.HI R3, RZ, 0x15, R48 ;  /* 0x00000015ff037819 */ /* 0x000fe80000011630 */
[----:B------:R-:W-:Y:S01]  /*5d80*/  LOP3.LUT P1, RZ, R3, 0x3, R102, 0x48, !PT ;  /* 0x0000000303ff7812 */ /* 0x000fe20007824866 */
[----:B------:R-:W-:Y:S01]  /*5d90*/  @!UPT UIADD3 URZ, UPT, UPT, URZ, URZ, URZ ;  /* 0x000000fffffff290 */ /* 0x000fe2000fffe0ff */
[----:B----4-:R-:W-:Y:S11]  /*5da0*/  @P0 BRA `(.L_x_108) ;  /* 0x0000000000080947 */ /* 0x010ff60003800000 */
[----:B------:R-:W4:Y:S02]  /*5db0*/  SYNCS.PHASECHK.TRANS64.TRYWAIT P0, [R111+URZ+0x80], R4 ;  /* 0x000080046f0075a7 */ /* 0x000f2400080011ff */
[----:B----4-:R-:W-:Y:S05]  /*5dc0*/  @!P0 BRA `(.L_x_109) ;  /* 0x0000002000f48947 */ /* 0x010fea0003800000 */
.L_x_108:
[----:B------:R-:W-:Y:S05]  /*5dd0*/  @!P1 BRA `(.L_x_110) ;  /* 0x0000000000409947 */ /* 0x000fea0003800000 */
[----:B------:R-:W5:Y:S01]  /*5de0*/  LDCU.64 UR8, c[0x4][0x70] ;  /* 0x01000e00ff0877ac */ /* 0x000f620008000a00 */
[----:B------:R-:W-:Y:S01]  /*5df0*/  MOV R3, 0x0 ;  /* 0x0000000000037802 */ /* 0x000fe20000000f00 */
[----:B------:R-:W-:Y:S02]  /*5e00*/  HFMA2 R12, -RZ, RZ, 0, 5.9604644775390625e-08 ;  /* 0x00000001ff0c7431 */ /* 0x000fe400000001ff */
[----:B------:R-:W-:Y:S02]  /*5e10*/  IMAD.MOV.U32 R8, RZ, RZ, 0x192 ;  /* 0x00000192ff087424 */ /* 0x000fe400078e00ff */
[----:B------:R-:W-:Y:S01]  /*5e20*/  IMAD.MOV.U32 R13, RZ, RZ, RZ ;  /* 0x000000ffff0d7224 */ /* 0x000fe200078e00ff */
[----:B------:R-:W2:Y:S01]  /*5e30*/  LDCU.64 UR6, c[0x4][0x78] ;  /* 0x01000f00ff0677ac */ /* 0x000ea20008000a00 */
[----:B-1----:R-:W1:Y:S01]  /*5e40*/  LDC.64 R2, c[0x4][R3] ;  /* 0x0100000003027b82 */ /* 0x002e620000000a00 */
[----:B------:R-:W3:Y:S01]  /*5e50*/  LDCU.64 UR4, c[0x4][0x10] ;  /* 0x01000200ff0477ac */ /* 0x000ee20008000a00 */
[----:B-----5:R-:W-:Y:S01]  /*5e60*/  MOV R5, UR9 ;  /* 0x0000000900057c02 */ /* 0x020fe20008000f00 */
[----:B----4-:R-:W-:Y:S01]  /*5e70*/  IMAD.U32 R4, RZ, RZ, UR8 ;  /* 0x00000008ff047e24 */ /* 0x010fe2000f8e00ff */
[----:B--2---:R-:W-:Y:S01]  /*5e80*/  MOV R7, UR7 ;  /* 0x0000000700077c02 */ /* 0x004fe20008000f00 */
[----:B------:R-:W-:Y:S01]  /*5e90*/  IMAD.U32 R6, RZ, RZ, UR6 ;  /* 0x00000006ff067e24 */ /* 0x000fe2000f8e00ff */
[----:B---3--:R-:W-:Y:S01]  /*5ea0*/  MOV R11, UR5 ;  /* 0x00000005000b7c02 */ /* 0x008fe20008000f00 */
[----:B------:R-:W-:Y:S02]  /*5eb0*/  IMAD.U32 R10, RZ, RZ, UR4 ;  /* 0x00000004ff0a7e24 */ /* 0x000fe4000f8e00ff */
[----:B------:R-:W-:Y:S07]  /*5ec0*/  LEPC R20, `(.L_x_110) ;  /* 0x000000001014794e */ /* 0x000fee0000000000 */
[----:B-1----:R-:W-:Y:S05]  /*5ed0*/  CALL.ABS.NOINC R2 ;  /* 0x0000000002007343 */ /* 0x002fea0003c00000 */
.L_x_110:
[-C--:B---3--:R-:W-:Y:S01]  /*5ee0*/  F2FP.F16.E4M3.UNPACK_B R51, R80.reuse ;  /* 0x00000050ff33723e */ /* 0x088fe200020006ff */
[----:B------:R-:W-:Y:S05]  /*5ef0*/  WARPSYNC.ALL ;  /* 0x0000000000007948 */ /* 0x000fea0003800000 */
[----:B------:R-:W-:Y:S01]  /*5f00*/  R2UR UR4, R48 ;  /* 0x00000000300472ca */ /* 0x000fe200000e0000 */
[--C-:B------:R-:W-:Y:S01]  /*5f10*/  HADD2.F32 R50, -RZ, R51.reuse.H0_H0 ;  /* 0x20000033ff327230 */ /* 0x100fe20000004100 */
[----:B------:R-:W-:Y:S01]  /*5f20*/  F2FP.F16.E4M3.UNPACK_B R53, R80.H1 ;  /* 0x00000050ff35723e */ /* 0x000fe200030006ff */
[----:B------:R-:W-:Y:S01]  /*5f30*/  HADD2.F32 R51, -RZ, R51.H1_H1 ;  /* 0x30000033ff337230 */ /* 0x000fe20000004100 */
[-C--:B------:R-:W-:Y:S01]  /*5f40*/  F2FP.F16.E4M3.UNPACK_B R55, R81.reuse ;  /* 0x00000051ff37723e */ /* 0x080fe200020006ff */
[----:B------:R-:W-:Y:S01]  /*5f50*/  BSSY.RECONVERGENT B0, `(.L_x_111) ;  /* 0x000009e000007945 */ /* 0x000fe20003800200 */
[----:B------:R-:W-:Y:S01]  /*5f60*/  F2FP.F16.E4M3.UNPACK_B R57, R81.H1 ;  /* 0x00000051ff39723e */ /* 0x000fe200030006ff */
[--C-:B------:R-:W-:Y:S01]  /*5f70*/  HADD2.F32 R52, -RZ, R53.reuse.H0_H0 ;  /* 0x20000035ff347230 */ /* 0x100fe20000004100 */
[-C--:B------:R-:W-:Y:S01]  /*5f80*/  F2FP.F16.E4M3.UNPACK_B R59, R82.reuse ;  /* 0x00000052ff3b723e */ /* 0x080fe200020006ff */
[----:B------:R-:W-:Y:S01]  /*5f90*/  HADD2.F32 R54, -RZ, R53.H1_H1 ;  /* 0x30000035ff367230 */ /* 0x000fe20000004100 */
[----:B------:R-:W-:Y:S01]  /*5fa0*/  F2FP.F16.E4M3.UNPACK_B R61, R82.H1 ;  /* 0x00000052ff3d723e */ /* 0x000fe200030006ff */
[--C-:B------:R-:W-:Y:S01]  /*5fb0*/  HADD2.F32 R53, -RZ, R55.reuse.H0_H0 ;  /* 0x20000037ff357230 */ /* 0x100fe20000004100 */
[-C--:B------:R-:W-:Y:S01]  /*5fc0*/  F2FP.F16.E4M3.UNPACK_B R63, R83.reuse ;  /* 0x00000053ff3f723e */ /* 0x080fe200020006ff */
[----:B-1--4-:R-:W2:Y:S01]  /*5fd0*/  LDTM.x32 R4, tmem[UR4] ;  /* 0x00000004000479ee */ /* 0x012ea200082c0000 */
[----:B------:R-:W-:Y:S01]  /*5fe0*/  F2FP.F16.E4M3.UNPACK_B R65, R83.H1 ;  /* 0x00000053ff41723e */ /* 0x000fe200030006ff */
[----:B------:R-:W-:Y:S01]  /*5ff0*/  HADD2.F32 R56, -RZ, R55.H1_H1 ;  /* 0x30000037ff387230 */ /* 0x000fe20000004100 */
[-C--:B------:R-:W-:Y:S01]  /*6000*/  F2FP.F16.E4M3.UNPACK_B R67, R84.reuse ;  /* 0x00000054ff43723e */ /* 0x080fe200020006ff */
[----:B------:R-:W-:Y:S01]  /*6010*/  HADD2.F32 R60, -RZ, R59.H1_H1 ;  /* 0x3000003bff3c7230 */ /* 0x000fe20000004100 */
[----:B------:R-:W-:Y:S01]  /*6020*/  IADD3 R125, PT, PT, R100, UR49, RZ ;  /* 0x00000031647d7c10 */ /* 0x000fe2000fffe0ff */
[----:B------:R-:W-:Y:S01]  /*6030*/  HADD2.F32 R64, -RZ, R63.H1_H1 ;  /* 0x3000003fff407230 */ /* 0x000fe20000004100 */
[----:B------:R-:W-:Y:S01]  /*6040*/  ISETP.NE.AND P6, PT, R113, RZ, PT ;  /* 0x000000ff7100720c */ /* 0x000fe20003fc5270 */
[----:B------:R-:W-:Y:S01]  /*6050*/  HADD2.F32 R68, -RZ, R67.H1_H1 ;  /* 0x30000043ff447230 */ /* 0x000fe20000004100 */
[----:B------:R-:W-:Y:S01]  /*6060*/  LOP3.LUT P5, RZ, R101, 0x80, RZ, 0xc0, !PT ;  /* 0x0000008065ff7812 */ /* 0x000fe200078ac0ff */
[--C-:B------:R-:W-:Y:S01]  /*6070*/  HADD2.F32 R55, -RZ, R57.reuse.H0_H0 ;  /* 0x20000039ff377230 */ /* 0x100fe20000004100 */
[----:B------:R-:W-:Y:S01]  /*6080*/  F2FP.F16.E4M3.UNPACK_B R69, R84.H1 ;  /* 0x00000054ff45723e */ /* 0x000fe200030006ff */
[----:B------:R-:W-:Y:S01]  /*6090*/  HADD2.F32 R58, -RZ, R57.H1_H1 ;  /* 0x30000039ff3a7230 */ /* 0x000fe20000004100 */
[-C--:B------:R-:W-:Y:S01]  /*60a0*/  F2FP.F16.E4M3.UNPACK_B R71, R85.reuse ;  /* 0x00000055ff47723e */ /* 0x080fe200020006ff */
[----:B------:R-:W-:Y:S01]  /*60b0*/  HADD2.F32 R57, -RZ, R59.H0_H0 ;  /* 0x2000003bff397230 */ /* 0x000fe20000004100 */
[----:B------:R-:W-:Y:S01]  /*60c0*/  F2FP.F16.E4M3.UNPACK_B R73, R85.H1 ;  /* 0x00000055ff49723e */ /* 0x000fe200030006ff */
[----:B------:R-:W-:Y:S01]  /*60d0*/  HADD2.F32 R59, -RZ, R61.H0_H0 ;  /* 0x2000003dff3b7230 */ /* 0x000fe20000004100 */
[-C--:B------:R-:W-:Y:S01]  /*60e0*/  F2FP.F16.E4M3.UNPACK_B R75, R86.reuse ;  /* 0x00000056ff4b723e */ /* 0x080fe200020006ff */
[----:B------:R-:W-:Y:S01]  /*60f0*/  HADD2.F32 R72, -RZ, R71.H1_H1 ;  /* 0x30000047ff487230 */ /* 0x000fe20000004100 */
[----:B------:R-:W-:Y:S01]  /*6100*/  F2FP.F16.E4M3.UNPACK_B R77, R86.H1 ;  /* 0x00000056ff4d723e */ /* 0x000fe200030006ff */
[----:B------:R-:W-:Y:S01]  /*6110*/  HADD2.F32 R62, -RZ, R61.H1_H1 ;  /* 0x3000003dff3e7230 */ /* 0x000fe20000004100 */
[----:B------:R-:W-:Y:S01]  /*6120*/  F2FP.F16.E4M3.UNPACK_B R79, R87.H1 ;  /* 0x00000057ff4f723e */ /* 0x000fe200030006ff */
[----:B------:R-:W-:Y:S01]  /*6130*/  HADD2.F32 R61, -RZ, R63.H0_H0 ;  /* 0x2000003fff3d7230 */ /* 0x000fe20000004100 */
[----:B------:R-:W-:Y:S01]  /*6140*/  ISETP.NE.AND P0, PT, R109, RZ, PT ;  /* 0x000000ff6d00720c */ /* 0x000fe20003f05270 */
[C---:B--2---:R-:W-:Y:S01]  /*6150*/  FMUL R0, R46.reuse, R4 ;  /* 0x000000042e007220 */ /* 0x044fe20000400000 */
[C---:B------:R-:W-:Y:S01]  /*6160*/  FMUL R2, R46.reuse, R5 ;  /* 0x000000052e027220 */ /* 0x040fe20000400000 */
[C---:B------:R-:W-:Y:S01]  /*6170*/  FMUL R4, R46.reuse, R8 ;  /* 0x000000082e047220 */ /* 0x040fe20000400000 */
[C---:B------:R-:W-:Y:S01]  /*6180*/  FMUL R5, R46.reuse, R9 ;  /* 0x000000092e057220 */ /* 0x040fe20000400000 */
[C---:B------:R-:W-:Y:S01]  /*6190*/  FFMA R0, R49.reuse, R50, R0 ;  /* 0x0000003231007223 */ /* 0x040fe20000000000 */
[C---:B------:R-:W-:Y:S01]  /*61a0*/  FFMA R2, R49.reuse, R51, R2 ;  /* 0x0000003331027223 */ /* 0x040fe20000000002 */
[C---:B------:R-:W-:Y:S01]  /*61b0*/  FMUL R8, R46.reuse, R12 ;  /* 0x0000000c2e087220 */ /* 0x040fe20000400000 */
[C---:B------:R-:W-:Y:S01]  /*61c0*/  FMUL R9, R46.reuse, R13 ;  /* 0x0000000d2e097220 */ /* 0x040fe20000400000 */
[C---:B------:R-:W-:Y:S01]  /*61d0*/  FMUL R12, R46.reuse, R16 ;  /* 0x000000102e0c7220 */ /* 0x040fe20000400000 */
[C---:B------:R-:W-:Y:S01]  /*61e0*/  FMUL R13, R46.reuse, R17 ;  /* 0x000000112e0d7220 */ /* 0x040fe20000400000 */
[C---:B------:R-:W-:Y:S01]  /*61f0*/  FMUL R16, R46.reuse, R20 ;  /* 0x000000142e107220 */ /* 0x040fe20000400000 */
[C---:B------:R-:W-:Y:S01]  /*6200*/  FMUL R17, R46.reuse, R21 ;  /* 0x000000152e117220 */ /* 0x040fe20000400000 */
[C---:B------:R-:W-:Y:S01]  /*6210*/  FMUL R20, R46.reuse, R24 ;  /* 0x000000182e147220 */ /* 0x040fe20000400000 */
[C---:B------:R-:W-:Y:S01]  /*6220*/  FMUL R21, R46.reuse, R25 ;  /* 0x000000192e157220 */ /* 0x040fe20000400000 */
[----:B------:R-:W-:Y:S02]  /*6230*/  HADD2.F32 R76, -RZ, R75.H1_H1 ;  /* 0x3000004bff4c7230 */ /* 0x000fe40000004100 */
[C---:B------:R-:W-:Y:S01]  /*6240*/  FMUL R24, R46.reuse, R28 ;  /* 0x0000001c2e187220 */ /* 0x040fe20000400000 */
[C---:B------:R-:W-:Y:S01]  /*6250*/  FMUL R25, R46.reuse, R29 ;  /* 0x0000001d2e197220 */ /* 0x040fe20000400000 */
[C---:B------:R-:W-:Y:S01]  /*6260*/  FMUL R28, R46.reuse, R32 ;  /* 0x000000202e1c7220 */ /* 0x040fe20000400000 */
[C---:B------:R-:W-:Y:S01]  /*6270*/  FMUL R29, R46.reuse, R33 ;  /* 0x000000212e1d7220 */ /* 0x040fe20000400000 */
[C---:B------:R-:W-:Y:S01]  /*6280*/  FMUL R3, R46.reuse, R6 ;  /* 0x000000062e037220 */ /* 0x040fe20000400000 */
[C---:B------:R-:W-:Y:S01]  /*6290*/  FMUL R7, R46.reuse, R7 ;  /* 0x000000072e077220 */ /* 0x040fe20000400000 */
[----:B------:R-:W-:Y:S01]  /*62a0*/  FMUL R6, R46, R10 ;  /* 0x0000000a2e067220 */ /* 0x000fe20000400000 */
[----:B------:R-:W-:Y:S01]  /*62b0*/  F2FP.F16.E4M3.UNPACK_B R50, R87 ;  /* 0x00000057ff32723e */ /* 0x000fe200020006ff */
[C---:B------:R-:W-:Y:S01]  /*62c0*/  FFMA R3, R49.reuse, R52, R3 ;  /* 0x0000003431037223 */ /* 0x040fe20000000003 */
[C---:B------:R-:W-:Y:S01]  /*62d0*/  FFMA R7, R49.reuse, R54, R7 ;  /* 0x0000003631077223 */ /* 0x040fe20000000007 */
[----:B------:R-:W-:Y:S01]  /*62e0*/  @P6 SHF.L.U32 R32, R104, 0x1f, RZ ;  /* 0x0000001f68206819 */ /* 0x000fe200000006ff */
[C---:B------:R-:W-:Y:S01]  /*62f0*/  FFMA R4, R49.reuse, R53, R4 ;  /* 0x0000003531047223 */ /* 0x040fe20000000004 */
[----:B------:R-:W-:Y:S01]  /*6300*/  FFMA R5, R49, R56, R5 ;  /* 0x0000003831057223 */ /* 0x000fe20000000005 */
[C---:B------:R-:W-:Y:S01]  /*6310*/  FMUL R11, R46.reuse, R11 ;  /* 0x0000000b2e0b7220 */ /* 0x040fe20000400000 */
[----:B------:R-:W-:Y:S01]  /*6320*/  F2FP.SATFINITE.E4M3.F32.PACK_AB_MERGE_C R113, R7, R3, RZ ;  /* 0x000000030771723e */ /* 0x000fe200048070ff */
[C---:B------:R-:W-:Y:S01]  /*6330*/  FFMA R6, R49.reuse, R55, R6 ;  /* 0x0000003731067223 */ /* 0x040fe20000000006 */
[----:B------:R-:W-:Y:S01]  /*6340*/  FMUL R10, R46, R14 ;  /* 0x0000000e2e0a7220 */ /* 0x000fe20000400000 */
[C---:B------:R-:W-:Y:S01]  /*6350*/  FFMA R11, R49.reuse, R58, R11 ;  /* 0x0000003a310b7223 */ /* 0x040fe2000000000b */
[----:B------:R-:W-:Y:S01]  /*6360*/  F2FP.SATFINITE.E4M3.F32.PACK_AB_MERGE_C R116, R2, R0, R113 ;  /* 0x000000000274723e */ /* 0x000fe20004807071 */
[C---:B------:R-:W-:Y:S01]  /*6370*/  FMUL R15, R46.reuse, R15 ;  /* 0x0000000f2e0f7220 */ /* 0x040fe20000400000 */
[----:B------:R-:W-:Y:S01]  /*6380*/  MOV R113, 0x10 ;  /* 0x0000001000717802 */ /* 0x000fe20000000f00 */
[----:B------:R-:W-:Y:S01]  /*6390*/  FFMA R8, R49, R57, R8 ;  /* 0x0000003931087223 */ /* 0x000fe20000000008 */
[----:B------:R-:W-:Y:S01]  /*63a0*/  F2FP.SATFINITE.E4M3.F32.PACK_AB_MERGE_C R117, R11, R6, RZ ;  /* 0x000000060b75723e */ /* 0x000fe200048070ff */
[----:B------:R-:W-:Y:S01]  /*63b0*/  FFMA R9, R49, R60, R9 ;  /* 0x0000003c31097223 */ /* 0x000fe20000000009 */
[--C-:B------:R-:W-:Y:S01]  /*63c0*/  HADD2.F32 R63, -RZ, R65.reuse.H0_H0 ;  /* 0x20000041ff3f7230 */ /* 0x100fe20000004100 */
[----:B------:R-:W-:Y:S01]  /*63d0*/  SEL R124, R113, 0xfffffff0, !P5 ;  /* 0xfffffff0717c7807 */ /* 0x000fe20006800000 */
[----:B------:R-:W-:Y:S01]  /*63e0*/  FFMA R10, R49, R59, R10 ;  /* 0x0000003b310a7223 */ /* 0x000fe2000000000a */
[----:B------:R-:W-:Y:S01]  /*63f0*/  F2FP.SATFINITE.E4M3.F32.PACK_AB_MERGE_C R117, R5, R4, R117 ;  /* 0x000000040575723e */ /* 0x000fe20004807075 */
[----:B------:R-:W-:Y:S01]  /*6400*/  FFMA R15, R49, R62, R15 ;  /* 0x0000003e310f7223 */ /* 0x000fe2000000000f */
[----:B------:R-:W-:Y:S01]  /*6410*/  IADD3 R113, PT, PT, R125, R124, RZ ;  /* 0x0000007c7d717210 */ /* 0x000fe20007ffe0ff */
[C---:B------:R-:W-:Y:S01]  /*6420*/  FFMA R12, R49.reuse, R61, R12 ;  /* 0x0000003d310c7223 */ /* 0x040fe2000000000c */
[----:B------:R-:W-:Y:S01]  /*6430*/  FFMA R13, R49, R64, R13 ;  /* 0x00000040310d7223 */ /* 0x000fe2000000000d */
[--C-:B------:R-:W-:Y:S01]  /*6440*/  HADD2.F32 R51, -RZ, R50.reuse.H0_H0 ;  /* 0x20000032ff337230 */ /* 0x100fe20000004100 */
[----:B------:R-:W-:Y:S01]  /*6450*/  F2FP.SATFINITE.E4M3.F32.PACK_AB_MERGE_C R118, R15, R10, RZ ;  /* 0x0000000a0f76723e */ /* 0x000fe200048070ff */
[----:B------:R-:W-:Y:S02]  /*6460*/  HADD2.F32 R50, -RZ, R50.H1_H1 ;  /* 0x30000032ff327230 */ /* 0x000fe40000004100 */
[C---:B------:R-:W-:Y:S01]  /*6470*/  FMUL R14, R46.reuse, R18 ;  /* 0x000000122e0e7220 */ /* 0x040fe20000400000 */
[----:B------:R-:W-:Y:S02]  /*6480*/  HADD2.F32 R66, -RZ, R65.H1_H1 ;  /* 0x30000041ff427230 */ /* 0x000fe40000004100 */
[C---:B------:R-:W-:Y:S01]  /*6490*/  FMUL R19, R46.reuse, R19 ;  /* 0x000000132e137220 */ /* 0x040fe20000400000 */
[----:B------:R-:W-:Y:S02]  /*64a0*/  HADD2.F32 R65, -RZ, R67.H0_H0 ;  /* 0x20000043ff417230 */ /* 0x000fe40000004100 */
[C---:B------:R-:W-:Y:S01]  /*64b0*/  FFMA R14, R49.reuse, R63, R14 ;  /* 0x0000003f310e7223 */ /* 0x040fe2000000000e */
[--C-:B------:R-:W-:Y:S02]  /*64c0*/  HADD2.F32 R67, -RZ, R69.reuse.H0_H0 ;  /* 0x20000045ff437230 */ /* 0x100fe40000004100 */
[C---:B------:R-:W-:Y:S01]  /*64d0*/  FMUL R18, R46.reuse, R22 ;  /* 0x000000162e127220 */ /* 0x040fe20000400000 */
[----:B------:R-:W-:Y:S02]  /*64e0*/  HADD2.F32 R70, -RZ, R69.H1_H1 ;  /* 0x30000045ff467230 */ /* 0x000fe40000004100 */
[C---:B------:R-:W-:Y:S01]  /*64f0*/  FFMA R19, R49.reuse, R66, R19 ;  /* 0x0000004231137223 */ /* 0x040fe20000000013 */
[----:B------:R-:W-:Y:S02]  /*6500*/  HADD2.F32 R69, -RZ, R71.H0_H0 ;  /* 0x20000047ff457230 */ /* 0x000fe40000004100 */
[C---:B------:R-:W-:Y:S01]  /*6510*/  FMUL R23, R46.reuse, R23 ;  /* 0x000000172e177220 */ /* 0x040fe20000400000 */
[C---:B------:R-:W-:Y:S01]  /*6520*/  FFMA R16, R49.reuse, R65, R16 ;  /* 0x0000004131107223 */ /* 0x040fe20000000010 */
[C---:B------:R-:W-:Y:S01]  /*6530*/  FFMA R17, R49.reuse, R68, R17 ;  /* 0x0000004431117223 */ /* 0x040fe20000000011 */
[--C-:B------:R-:W-:Y:S02]  /*6540*/  HADD2.F32 R71, -RZ, R73.reuse.H0_H0 ;  /* 0x20000049ff477230 */ /* 0x100fe40000004100 */
[C---:B------:R-:W-:Y:S01]  /*6550*/  FFMA R18, R49.reuse, R67, R18 ;  /* 0x0000004331127223 */ /* 0x040fe20000000012 */
[----:B------:R-:W-:Y:S02]  /*6560*/  HADD2.F32 R74, -RZ, R73.H1_H1 ;  /* 0x30000049ff4a7230 */ /* 0x000fe40000004100 */
[C---:B------:R-:W-:Y:S01]  /*6570*/  FMUL R22, R46.reuse, R26 ;  /* 0x0000001a2e167220 */ /* 0x040fe20000400000 */
[----:B------:R-:W-:Y:S02]  /*6580*/  HADD2.F32 R73, -RZ, R75.H0_H0 ;  /* 0x2000004bff497230 */ /* 0x000fe40000004100 */
[C---:B------:R-:W-:Y:S01]  /*6590*/  FFMA R23, R49.reuse, R70, R23 ;  /* 0x0000004631177223 */ /* 0x040fe20000000017 */
[C---:B------:R-:W-:Y:S01]  /*65a0*/  FMUL R27, R46.reuse, R27 ;  /* 0x0000001b2e1b7220 */ /* 0x040fe20000400000 */
[C---:B------:R-:W-:Y:S01]  /*65b0*/  FFMA R20, R49.reuse, R69, R20 ;  /* 0x0000004531147223 */ /* 0x040fe20000000014 */
[C---:B------:R-:W-:Y:S01]  /*65c0*/  FFMA R21, R49.reuse, R72, R21 ;  /* 0x0000004831157223 */ /* 0x040fe20000000015 */
[--C-:B------:R-:W-:Y:S02]  /*65d0*/  HADD2.F32 R75, -RZ, R77.reuse.H0_H0 ;  /* 0x2000004dff4b7230 */ /* 0x100fe40000004100 */
[C---:B------:R-:W-:Y:S01]  /*65e0*/  FFMA R22, R49.reuse, R71, R22 ;  /* 0x0000004731167223 */ /* 0x040fe20000000016 */
[----:B------:R-:W-:Y:S02]  /*65f0*/  HADD2.F32 R78, -RZ, R77.H1_H1 ;  /* 0x3000004dff4e7230 */ /* 0x000fe40000004100 */
[C---:B------:R-:W-:Y:S01]  /*6600*/  FMUL R26, R46.reuse, R30 ;  /* 0x0000001e2e1a7220 */ /* 0x040fe20000400000 */
        /* <DEDUP_REMOVED lines=8> */
[----:B------:R-:W-:Y:S01]  /*6690*/  FFMA R31, R49, R78, R31 ;  /* 0x0000004e311f7223 */ /* 0x000fe2000000001f */
[----:B------:R-:W-:Y:S01]  /*66a0*/  FMUL R35, R46, R35 ;  /* 0x000000232e237220 */ /* 0x000fe20000400000 */
[----:B------:R-:W-:Y:S01]  /*66b0*/  F2FP.SATFINITE.E4M3.F32.PACK_AB_MERGE_C R119, R19, R14, RZ ;  /* 0x0000000e1377723e */ /* 0x000fe200048070ff */
[C---:B------:R-:W-:Y:S01]  /*66c0*/  FFMA R28, R49.reuse, R51, R28 ;  /* 0x00000033311c7223 */ /* 0x040fe2000000001c */
[C---:B------:R-:W-:Y:S01]  /*66d0*/  FFMA R29, R49.reuse, R50, R29 ;  /* 0x00000032311d7223 */ /* 0x040fe2000000001d */
[C---:B------:R-:W-:Y:S01]  /*66e0*/  FFMA R30, R49.reuse, R77, R30 ;  /* 0x0000004d311e7223 */ /* 0x040fe2000000001e */
[----:B------:R-:W-:Y:S01]  /*66f0*/  FFMA R35, R49, R52, R35 ;  /* 0x0000003431237223 */ /* 0x000fe20000000023 */
[----:B------:R-:W-:Y:S02]  /*6700*/  F2FP.SATFINITE.E4M3.F32.PACK_AB_MERGE_C R118, R9, R8, R118 ;  /* 0x000000080976723e */ /* 0x000fe40004807076 */
[----:B------:R-:W-:Y:S02]  /*6710*/  F2FP.SATFINITE.E4M3.F32.PACK_AB_MERGE_C R119, R13, R12, R119 ;  /* 0x0000000c0d77723e */ /* 0x000fe40004807077 */
[----:B------:R-:W-:Y:S02]  /*6720*/  F2FP.SATFINITE.E4M3.F32.PACK_AB_MERGE_C R120, R23, R18, RZ ;  /* 0x000000121778723e */ /* 0x000fe400048070ff */
[----:B------:R-:W-:Y:S01]  /*6730*/  F2FP.SATFINITE.E4M3.F32.PACK_AB_MERGE_C R121, R27, R22, RZ ;  /* 0x000000161b79723e */ /* 0x000fe200048070ff */
[----:B------:R1:W-:Y:S01]  /*6740*/  STS.128 [R100+UR49+0x2200], R116 ;  /* 0x0022007464007988 */ /* 0x0003e20008000c31 */
[----:B------:R-:W-:Y:S02]  /*6750*/  F2FP.SATFINITE.E4M3.F32.PACK_AB_MERGE_C R122, R31, R26, RZ ;  /* 0x0000001a1f7a723e */ /* 0x000fe400048070ff */
[----:B------:R-:W-:Y:S02]  /*6760*/  F2FP.SATFINITE.E4M3.F32.PACK_AB_MERGE_C R123, R35, R30, RZ ;  /* 0x0000001e237b723e */ /* 0x000fe400048070ff */
[----:B------:R-:W-:Y:S02]  /*6770*/  F2FP.SATFINITE.E4M3.F32.PACK_AB_MERGE_C R120, R17, R16, R120 ;  /* 0x000000101178723e */ /* 0x000fe40004807078 */
[----:B------:R-:W-:Y:S02]  /*6780*/  F2FP.SATFINITE.E4M3.F32.PACK_AB_MERGE_C R121, R21, R20, R121 ;  /* 0x000000141579723e */ /* 0x000fe40004807079 */
[----:B------:R-:W-:Y:S02]  /*6790*/  F2FP.SATFINITE.E4M3.F32.PACK_AB_MERGE_C R122, R25, R24, R122 ;  /* 0x00000018197a723e */ /* 0x000fe4000480707a */
[----:B------:R-:W-:Y:S02]  /*67a0*/  F2FP.SATFINITE.E4M3.F32.PACK_AB_MERGE_C R123, R29, R28, R123 ;  /* 0x0000001c1d7b723e */ /* 0x000fe4000480707b */
[----:B------:R-:W-:Y:S03]  /*67b0*/  LEA R125, R105, UR49, 0x3 ;  /* 0x00000031697d7c11 */ /* 0x000fe6000f8e18ff */
[----:B------:R1:W-:Y:S01]  /*67c0*/  STS.128 [R113+0x2200], R120 ;  /* 0x0022007871007388 */ /* 0x0003e20000000c00 */
[----:B------:R-:W-:Y:S01]  /*67d0*/  @!PT LDS RZ, [RZ] ;  /* 0x00000000fffff984 */ /* 0x000fe20000000800 */
[----:B------:R-:W-:Y:S01]  /*67e0*/  @!PT LDS RZ, [RZ] ;  /* 0x00000000fffff984 */ /* 0x000fe20000000800 */
[----:B------:R-:W-:Y:S01]  /*67f0*/  @!PT LDS RZ, [RZ] ;  /* 0x00000000fffff984 */ /* 0x000fe20000000800 */
[----:B------:R-:W-:Y:S01]  /*6800*/  @!PT LDS RZ, [RZ] ;  /* 0x00000000fffff984 */ /* 0x000fe20000000800 */
[----:B------:R2:W-:Y:S07]  /*6810*/  MEMBAR.ALL.CTA ;  /* 0x0000000000007992 */ /* 0x0005ee0000008000 */
[----:B--2---:R-:W2:Y:S02]  /*6820*/  FENCE.VIEW.ASYNC.S ;  /* 0x00000000000073c6 */ /* 0x004ea40000000000 */
[----:B--2---:R-:W-:Y:S06]  /*6830*/  BAR.SYNC.DEFER_BLOCKING 0x1, 0x80 ;  /* 0x0042000000007b1d */ /* 0x004fec0000010000 */
[----:B------:R-:W-:Y:S05]  /*6840*/  @P0 BRA `(.L_x_112) ;  /* 0x0000000000380947 */ /* 0x000fea0003800000 */
[----:B------:R-:W-:Y:S02]  /*6850*/  UIADD3 UR4, UPT, UPT, UR49, 0x2200, URZ ;  /* 0x0000220031047890 */ /* 0x000fe4000fffe0ff */
[----:B------:R-:W-:Y:S01]  /*6860*/  UIADD3 UR8, UP0, UPT, UR52, 0x680, URZ ;  /* 0x0000068034087890 */ /* 0x000fe2000ff1e0ff */
[----:B------:R-:W-:Y:S01]  /*6870*/  UMOV UR43, UR36 ;  /* 0x00000024002b7c82 */ /* 0x000fe20008000000 */
[----:B------:R-:W-:Y:S02]  /*6880*/  UIADD3 UR5, UPT, UPT, UR41, 0x40, URZ ;  /* 0x0000004029057890 */ /* 0x000fe4000fffe0ff */
[----:B------:R-:W-:Y:S01]  /*6890*/  MOV R108, UR4 ;  /* 0x00000004006c7c02 */ /* 0x000fe20008000f00 */
[----:B------:R-:W-:Y:S02]  /*68a0*/  UIADD3.X UR9, UPT, UPT, URZ, UR53, URZ, UP0, !UPT ;  /* 0x00000035ff097290 */ /* 0x000fe400087fe4ff */
[----:B------:R-:W-:Y:S01]  /*68b0*/  UIADD3 UR4, UPT, UPT, UR49, 0x2a00, URZ ;  /* 0x00002a0031047890 */ /* 0x000fe2000fffe0ff */
[----:B------:R-:W-:Y:S01]  /*68c0*/  R2UR UR40, R108 ;  /* 0x000000006c2872ca */ /* 0x000fe200000e0000 */
[----:B------:R-:W-:Y:S01]  /*68d0*/  UMOV UR6, UR42 ;  /* 0x0000002a00067c82 */ /* 0x000fe20008000000 */
[----:B------:R-:W-:Y:S11]  /*68e0*/  UMOV UR7, UR36 ;  /* 0x0000002400077c82 */ /* 0x000ff60008000000 */
[----:B------:R2:W-:Y:S01]  /*68f0*/  UTMASTG.3D [UR40], [UR8] ;  /* 0x00000028080073b5 */ /* 0x0005e20008010000 */
[----:B------:R2:W-:Y:S01]  /*6900*/  UTMASTG.3D [UR4], [UR8] ;  /* 0x00000004080073b5 */ /* 0x0005e20008010000 */
[----:B------:R0:W-:Y:S01]  /*6910*/  UTMACMDFLUSH ;  /* 0x00000000000079b7 */ /* 0x0001e20000000000 */
[----:B--2---:R-:W-:Y:S04]  /*6920*/  DEPBAR.LE SB0, 0x1 ;  /* 0x000080400000791a */ /* 0x004fe80000000000 */
.L_x_112:
[----:B------:R-:W-:Y:S05]  /*6930*/  BSYNC.RECONVERGENT B0 ;  /* 0x0000000000007941 */ /* 0x000fea0003800200 */
.L_x_111:
[----:B------:R-:W-:Y:S06]  /*6940*/  BAR.SYNC.DEFER_BLOCKING 0x1, 0x80 ;  /* 0x0042000000007b1d */ /* 0x000fec0000010000 */
[----:B------:R-:W2:Y:S01]  /*6950*/  @P6 SYNCS.PHASECHK.TRANS64.TRYWAIT P0, [R125+URZ+0x30], R32 ;  /* 0x000030207d0065a7 */ /* 0x000ea200080011ff */
[----:B------:R-:W-:Y:S01]  /*6960*/  BSSY B1, `(.L_x_113) ;  /* 0x0000020000017945 */ /* 0x000fe20003800000 */
[----:B--2---:R-:W-:Y:S03]  /*6970*/  @P6 SEL R114, RZ, 0x1, !P0 ;  /* 0x00000001ff726807 */ /* 0x004fe60004000000 */
[----:B------:R-:W-:Y:S05]  /*6980*/  @!P6 BRA `(.L_x_114) ;  /* 0x000000000074e947 */ /* 0x000fea0003800000 */
[----:B------:R-:W-:Y:S01]  /*6990*/  ISETP.NE.AND P1, PT, R115, RZ, PT ;  /* 0x000000ff7300720c */ /* 0x000fe20003f25270 */
[----:B------:R-:W-:Y:S01]  /*69a0*/  BSSY B0, `(.L_x_115) ;  /* 0x0000009000007945 */ /* 0x000fe20003800000 */
[----:B------:R-:W-:Y:S11]  /*69b0*/  ISETP.NE.AND P0, PT, R114, RZ, PT ;  /* 0x000000ff7200720c */ /* 0x000ff60003f05270 */
[----:B------:R-:W-:Y:S05]  /*69c0*/  @P1 IMAD R0, R105, 0x1000, R100 ;  /* 0x0000100069001824 */ /* 0x000fea00078e0264 */
[----:B------:R-:W-:Y:S05]  /*69d0*/  @P1 IADD3 R3, PT, PT, R0, UR49, RZ ;  /* 0x0000003100031c10 */ /* 0x000fea000fffe0ff */
[----:B------:R-:W-:Y:S01]  /*69e0*/  @P1 IMAD.IADD R3, R3, 0x1, R124 ;  /* 0x0000000103031824 */ /* 0x000fe200078e027c */
[----:B------:R-:W-:Y:S06]  /*69f0*/  @P0 BRA `(.L_x_116) ;  /* 0x00000000000c0947 */ /* 0x000fec0003800000 */
[----:B------:R-:W-:Y:S04]  /*6a00*/  SHF.L.U32 R2, R104, 0x1f, RZ ;  /* 0x0000001f68027819 */ /* 0x000fe800000006ff */
[----:B------:R-:W2:Y:S02]  /*6a10*/  SYNCS.PHASECHK.TRANS64.TRYWAIT P0, [R125+URZ+0x30], R2 ;  /* 0x000030027d0075a7 */ /* 0x000ea400080011ff */
[----:B--2---:R-:W-:Y:S05]  /*6a20*/  @!P0 BRA `(.L_x_117) ;  /* 0x0000001400f08947 */ /* 0x004fea0003800000 */
.L_x_116:
[----:B------:R-:W-:Y:S05]  /*6a30*/  BSYNC B0 ;  /* 0x0000000000007941 */ /* 0x000fea0003800000 */
.L_x_115:
[----:B------:R-:W-:Y:S01]  /*6a40*/  ISETP.NE.AND P0, PT, R115, RZ, PT ;  /* 0x000000ff7300720c */ /* 0x000fe20003f05270 */
[----:B--2---:R-:W-:Y:S02]  /*6a50*/  VIADD R125, R125, 0x40 ;  /* 0x000000407d7d7836 */ /* 0x004fe40000000000 */
[----:B------:R-:W-:Y:S02]  /*6a60*/  IMAD.U32 R2, RZ, RZ, UR37 ;  /* 0x00000025ff027e24 */ /* 0x000fe4000f8e00ff */
[----:B------:R-:W-:Y:S03]  /*6a70*/  VIADD R105, R105, 0x1 ;  /* 0x0000000169697836 */ /* 0x000fe60000000000 */
[----:B------:R-:W-:Y:S05]  /*6a80*/  PRMT R2, R2, 0x654, R125 ;  /* 0x0000065402027816 */ /* 0x000fea000000007d */
[----:B------:R2:W3:Y:S04]  /*6a90*/  @P0 LDS.128 R80, [R0+UR49+0x200] ;  /* 0x0002003100500984 */ /* 0x0004e80008000c00 */
[----:B------:R2:W4:Y:S01]  /*6aa0*/  @P0 LDS.128 R84, [R3+0x200] ;  /* 0x0002000003540984 */ /* 0x0005220000000c00 */
        /* <DEDUP_REMOVED lines=11> */
.L_x_114:
[----:B------:R-:W-:Y:S05]  /*6b60*/  BSYNC B1 ;  /* 0x0000000000017941 */ /* 0x000fea0003800000 */
.L_x_113:
[----:B--2---:R-:W-:Y:S05]  /*6b70*/  VIADD R3, R48, 0x20 ;  /* 0x0000002030037836 */ /* 0x004fea0000000000 */
[----:B------:R-:W-:Y:S04]  /*6b80*/  SHF.R.U32.HI R3, RZ, 0x15, R3 ;  /* 0x00000015ff037819 */ /* 0x000fe80000011603 */
[----:B------:R-:W-:Y:S11]  /*6b90*/  LOP3.LUT P0, RZ, R3, 0x3, R102, 0x48, !PT ;  /* 0x0000000303ff7812 */ /* 0x000ff60007804866 */
[----:B------:R-:W-:Y:S02]  /*6ba0*/  @!UPT UIADD3 URZ, UPT, UPT, URZ, URZ, URZ ;  /* 0x000000fffffff290 */ /* 0x000fe4000fffe0ff */
[----:B------:R-:W-:Y:S05]  /*6bb0*/  @!P0 BRA `(.L_x_118) ;  /* 0x0000000000408947 */ /* 0x000fea0003800000 */
[----:B------:R-:W2:Y:S01]  /*6bc0*/  LDCU.64 UR8, c[0x4][0x70] ;  /* 0x01000e00ff0877ac */ /* 0x000ea20008000a00 */
[----:B------:R-:W-:Y:S01]  /*6bd0*/  MOV R3, 0x0 ;  /* 0x0000000000037802 */ /* 0x000fe20000000f00 */
[----:B------:R-:W-:Y:S02]  /*6be0*/  HFMA2 R12, -RZ, RZ, 0, 5.9604644775390625e-08 ;  /* 0x00000001ff0c7431 */ /* 0x000fe400000001ff */
[----:B------:R-:W-:Y:S02]  /*6bf0*/  IMAD.MOV.U32 R8, RZ, RZ, 0x192 ;  /* 0x00000192ff087424 */ /* 0x000fe400078e00ff */
[----:B------:R-:W-:Y:S01]  /*6c00*/  IMAD.MOV.U32 R13, RZ, RZ, RZ ;  /* 0x000000ffff0d7224 */ /* 0x000fe200078e00ff */
[----:B------:R-:W5:Y:S01]  /*6c10*/  LDCU.64 UR6, c[0x4][0x78] ;  /* 0x01000f00ff0677ac */ /* 0x000f620008000a00 */
[----:B------:R-:W1:Y:S01]  /*6c20*/  LDC.64 R2, c[0x4][R3] ;  /* 0x0100000003027b82 */ /* 0x000e620000000a00 */
[----:B------:R-:W3:Y:S01]  /*6c30*/  LDCU.64 UR4, c[0x4][0x10] ;  /* 0x01000200ff0477ac */ /* 0x000ee20008000a00 */
[----:B--2---:R-:W-:Y:S01]  /*6c40*/  MOV R5, UR9 ;  /* 0x0000000900057c02 */ /* 0x004fe20008000f00 */
[----:B------:R-:W-:Y:S01]  /*6c50*/  IMAD.U32 R4, RZ, RZ, UR8 ;  /* 0x00000008ff047e24 */ /* 0x000fe2000f8e00ff */
[----:B-----5:R-:W-:Y:S01]  /*6c60*/  MOV R7, UR7 ;  /* 0x0000000700077c02 */ /* 0x020fe20008000f00 */
[----:B------:R-:W-:Y:S01]  /*6c70*/  IMAD.U32 R6, RZ, RZ, UR6 ;  /* 0x00000006ff067e24 */ /* 0x000fe2000f8e00ff */
[----:B---3--:R-:W-:Y:S01]  /*6c80*/  MOV R11, UR5 ;  /* 0x00000005000b7c02 */ /* 0x008fe20008000f00 */
[----:B------:R-:W-:Y:S02]  /*6c90*/  IMAD.U32 R10, RZ, RZ, UR4 ;  /* 0x00000004ff0a7e24 */ /* 0x000fe4000f8e00ff */
[----:B------:R-:W-:Y:S07]  /*6ca0*/  LEPC R20, `(.L_x_118) ;  /* 0x000000001014794e */ /* 0x000fee0000000000 */
[----:B-1--4-:R-:W-:Y:S05]  /*6cb0*/  CALL.ABS.NOINC R2 ;  /* 0x0000000002007343 */ /* 0x012fea0003c00000 */
.L_x_118:
[----:B------:R-:W-:Y:S01]  /*6cc0*/  ISETP.NE.AND P0, PT, R109, RZ, PT ;  /* 0x000000ff6d00720c */ /* 0x000fe20003f05270 */
[----:B------:R-:W-:Y:S05]  /*6cd0*/  WARPSYNC.ALL ;  /* 0x0000000000007948 */ /* 0x000fea0003800000 */
[----:B------:R-:W-:Y:S01]  /*6ce0*/  R2UR UR4, R48 ;  /* 0x00000000300472ca */ /* 0x000fe200000e0000 */
[----:B------:R-:W-:Y:S01]  /*6cf0*/  BSSY.RECONVERGENT B0, `(.L_x_119) ;  /* 0x000009f000007945 */ /* 0x000fe20003800200 */
[-C--:B---3--:R-:W-:Y:S02]  /*6d00*/  F2FP.F16.E4M3.UNPACK_B R51, R80.reuse ;  /* 0x00000050ff33723e */ /* 0x088fe400020006ff */
[----:B------:R-:W-:Y:S02]  /*6d10*/  F2FP.F16.E4M3.UNPACK_B R80, R80.H1 ;  /* 0x00000050ff50723e */ /* 0x000fe400030006ff */
[-C--:B------:R-:W-:Y:S01]  /*6d20*/  F2FP.F16.E4M3.UNPACK_B R55, R81.reuse ;  /* 0x00000051ff37723e */ /* 0x080fe200020006ff */
[--C-:B------:R-:W-:Y:S01]  /*6d30*/  HADD2.F32 R50, -RZ, R51.reuse.H0_H0 ;  /* 0x20000033ff327230 */ /* 0x100fe20000004100 */
[----:B------:R-:W-:Y:S01]  /*6d40*/  F2FP.F16.E4M3.UNPACK_B R81, R81.H1 ;  /* 0x00000051ff51723e */ /* 0x000fe200030006ff */
[----:B------:R-:W-:Y:S01]  /*6d50*/  HADD2.F32 R52, -RZ, R51.H1_H1 ;  /* 0x30000033ff347230 */ /* 0x000fe20000004100 */
[-C--:B------:R-:W-:Y:S01]  /*6d60*/  F2FP.F16.E4M3.UNPACK_B R59, R82.reuse ;  /* 0x00000052ff3b723e */ /* 0x080fe200020006ff */
[--C-:B------:R-:W-:Y:S01]  /*6d70*/  HADD2.F32 R51, -RZ, R80.reuse.H0_H0 ;  /* 0x20000050ff337230 */ /* 0x100fe20000004100 */
[----:B------:R-:W-:Y:S01]  /*6d80*/  F2FP.F16.E4M3.UNPACK_B R82, R82.H1 ;  /* 0x00000052ff52723e */ /* 0x000fe200030006ff */
[----:B------:R-:W2:Y:S01]  /*6d90*/  LDTM.x32 R4, tmem[UR4+0x20] ;  /* 0x00002004000479ee */ /* 0x000ea200082c0000 */
[----:B------:R-:W-:Y:S01]  /*6da0*/  NOP ;  /* 0x0000000000007918 */ /* 0x000fe20000000000 */
[----:B------:R-:W-:Y:S01]  /*6db0*/  IADD3 R111, PT, PT, R111, 0xa0, RZ ;  /* 0x000000a06f6f7810 */ /* 0x000fe20007ffe0ff */
[--C-:B------:R-:W-:Y:S01]  /*6dc0*/  HADD2.F32 R53, -RZ, R55.reuse.H0_H0 ;  /* 0x20000037ff357230 */ /* 0x100fe20000004100 */
[----:B------:R-:W-:Y:S01]  /*6dd0*/  F2FP.F16.E4M3.UNPACK_B R63, R83 ;  /* 0x00000053ff3f723e */ /* 0x000fe200020006ff */
[----:B------:R-:W-:Y:S01]  /*6de0*/  HADD2.F32 R56, -RZ, R55.H1_H1 ;  /* 0x30000037ff387230 */ /* 0x000fe20000004100 */
[----:B------:R-:W-:Y:S01]  /*6df0*/  LOP3.LUT R111, R111, 0xfefffff8, RZ, 0xc0, !PT ;  /* 0xfefffff86f6f7812 */ /* 0x000fe200078ec0ff */
[--C-:B------:R-:W-:Y:S01]  /*6e00*/  HADD2.F32 R57, -RZ, R59.reuse.H0_H0 ;  /* 0x2000003bff397230 */ /* 0x100fe20000004100 */
[----:B----4-:R-:W-:Y:S01]  /*6e10*/  F2FP.F16.E4M3.UNPACK_B R67, R84 ;  /* 0x00000054ff43723e */ /* 0x010fe200020006ff */
[----:B------:R-:W-:Y:S01]  /*6e20*/  HADD2.F32 R60, -RZ, R59.H1_H1 ;  /* 0x3000003bff3c7230 */ /* 0x000fe20000004100 */
[----:B--2---:R2:W-:Y:S01]  /*6e30*/  SYNCS.ARRIVE.TRANS64.RED.A1T0 RZ, [R111+URZ], RZ ;  /* 0x000000ff6fff79a7 */ /* 0x0045e200081004ff */
[--C-:B------:R-:W-:Y:S01]  /*6e40*/  HADD2.F32 R61, -RZ, R63.reuse.H0_H0 ;  /* 0x2000003fff3d7230 */ /* 0x100fe20000004100 */
[----:B------:R-:W-:Y:S01]  /*6e50*/  F2FP.F16.E4M3.UNPACK_B R71, R85 ;  /* 0x00000055ff47723e */ /* 0x000fe200020006ff */
[----:B------:R-:W-:Y:S01]  /*6e60*/  HADD2.F32 R64, -RZ, R63.H1_H1 ;  /* 0x3000003fff407230 */ /* 0x000fe20000004100 */
[----:B------:R-:W-:Y:S01]  /*6e70*/  F2FP.F16.E4M3.UNPACK_B R75, R86 ;  /* 0x00000056ff4b723e */ /* 0x000fe200020006ff */
[--C-:B------:R-:W-:Y:S01]  /*6e80*/  HADD2.F32 R65, -RZ, R67.reuse.H0_H0 ;  /* 0x20000043ff417230 */ /* 0x100fe20000004100 */
[----:B------:R-:W-:Y:S01]  /*6e90*/  F2FP.F16.E4M3.UNPACK_B R79, R87 ;  /* 0x00000057ff4f723e */ /* 0x000fe200020006ff */
[----:B------:R-:W-:Y:S01]  /*6ea0*/  HADD2.F32 R68, -RZ, R67.H1_H1 ;  /* 0x30000043ff447230 */ /* 0x000fe20000004100 */
[----:B------:R-:W-:Y:S01]  /*6eb0*/  F2FP.F16.E4M3.UNPACK_B R83, R83.H1 ;  /* 0x00000053ff53723e */ /* 0x000fe200030006ff */
[--C-:B------:R-:W-:Y:S01]  /*6ec0*/  HADD2.F32 R69, -RZ, R71.reuse.H0_H0 ;  /* 0x20000047ff457230 */ /* 0x100fe20000004100 */
[----:B------:R-:W-:Y:S01]  /*6ed0*/  F2FP.F16.E4M3.UNPACK_B R84, R84.H1 ;  /* 0x00000054ff54723e */ /* 0x000fe200030006ff */
[----:B------:R-:W-:Y:S01]  /*6ee0*/  HADD2.F32 R71, -RZ, R71.H1_H1 ;  /* 0x30000047ff477230 */ /* 0x000fe20000004100 */
[----:B------:R-:W-:Y:S01]  /*6ef0*/  F2FP.F16.E4M3.UNPACK_B R85, R85.H1 ;  /* 0x00000055ff55723e */ /* 0x000fe200030006ff */
[--C-:B------:R-:W-:Y:S02]  /*6f00*/  HADD2.F32 R73, -RZ, R75.reuse.H0_H0 ;  /* 0x2000004bff497230 */ /* 0x100fe40000004100 */
[C---:B------:R-:W-:Y:S01]  /*6f10*/  FMUL R4, R46.reuse, R4 ;  /* 0x000000042e047220 */ /* 0x040fe20000400000 */
        /* <DEDUP_REMOVED lines=16> */
[--C-:B------:R-:W-:Y:S02]  /*7020*/  HADD2.F32 R77, -RZ, R79.reuse.H0_H0 ;  /* 0x2000004fff4d7230 */ /* 0x100fe40000004100 */
[C---:B------:R-:W-:Y:S01]  /*7030*/  FMUL R28, R46.reuse, R32 ;  /* 0x000000202e1c7220 */ /* 0x040fe20000400000 */
[C---:B------:R-:W-:Y:S01]  /*7040*/  FMUL R29, R46.reuse, R33 ;  /* 0x000000212e1d7220 */ /* 0x040fe20000400000 */
[----:B------:R-:W-:Y:S02]  /*7050*/  HADD2.F32 R54, -RZ, R80.H1_H1 ;  /* 0x30000050ff367230 */ /* 0x000fe40000004100 */
[C---:B------:R-:W-:Y:S01]  /*7060*/  FMUL R6, R46.reuse, R6 ;  /* 0x000000062e067220 */ /* 0x040fe20000400000 */
[----:B------:R-:W-:Y:S02]  /*7070*/  HADD2.F32 R80, -RZ, R79.H1_H1 ;  /* 0x3000004fff507230 */ /* 0x000fe40000004100 */
[C---:B------:R-:W-:Y:S01]  /*7080*/  FMUL R7, R46.reuse, R7 ;  /* 0x000000072e077220 */ /* 0x040fe20000400000 */
[--C-:B------:R-:W-:Y:S02]  /*7090*/  HADD2.F32 R55, -RZ, R81.reuse.H0_H0 ;  /* 0x20000051ff377230 */ /* 0x100fe40000004100 */
[C---:B------:R-:W-:Y:S01]  /*70a0*/  FFMA R6, R49.reuse, R51, R6 ;  /* 0x0000003331067223 */ /* 0x040fe20000000006 */
[----:B------:R-:W-:Y:S02]  /*70b0*/  HADD2.F32 R58, -RZ, R81.H1_H1 ;  /* 0x30000051ff3a7230 */ /* 0x000fe40000004100 */
[C---:B------:R-:W-:Y:S01]  /*70c0*/  FFMA R7, R49.reuse, R54, R7 ;  /* 0x0000003631077223 */ /* 0x040fe20000000007 */
[C---:B------:R-:W-:Y:S01]  /*70d0*/  FFMA R8, R49.reuse, R53, R8 ;  /* 0x0000003531087223 */ /* 0x040fe20000000008 */
[----:B------:R-:W-:Y:S01]  /*70e0*/  FFMA R9, R49, R56, R9 ;  /* 0x0000003831097223 */ /* 0x000fe20000000009 */
[C---:B------:R-:W-:Y:S01]  /*70f0*/  FMUL R10, R46.reuse, R10 ;  /* 0x0000000a2e0a7220 */ /* 0x040fe20000400000 */
[C---:B------:R-:W-:Y:S01]  /*7100*/  FMUL R11, R46.reuse, R11 ;  /* 0x0000000b2e0b7220 */ /* 0x040fe20000400000 */
[--C-:B------:R-:W-:Y:S01]  /*7110*/  HADD2.F32 R59, -RZ, R82.reuse.H0_H0 ;  /* 0x20000052ff3b7230 */ /* 0x100fe20000004100 */
[----:B-1----:R-:W-:Y:S01]  /*7120*/  F2FP.SATFINITE.E4M3.F32.PACK_AB_MERGE_C R116, R7, R6, RZ ;  /* 0x000000060774723e */ /* 0x002fe200048070ff */
[C---:B------:R-:W-:Y:S01]  /*7130*/  FFMA R10, R49.reuse, R55, R10 ;  /* 0x00000037310a7223 */ /* 0x040fe2000000000a */
[C---:B------:R-:W-:Y:S01]  /*7140*/  FFMA R11, R49.reuse, R58, R11 ;  /* 0x0000003a310b7223 */ /* 0x040fe2000000000b */
[C---:B------:R-:W-:Y:S01]  /*7150*/  FFMA R12, R49.reuse, R57, R12 ;  /* 0x00000039310c7223 */ /* 0x040fe2000000000c */
[----:B------:R-:W-:Y:S01]  /*7160*/  F2FP.F16.E4M3.UNPACK_B R86, R86.H1 ;  /* 0x00000056ff56723e */ /* 0x000fe200030006ff */
[----:B------:R-:W-:Y:S01]  /*7170*/  FFMA R13, R49, R60, R13 ;  /* 0x0000003c310d7223 */ /* 0x000fe2000000000d */
[----:B------:R-:W-:Y:S01]  /*7180*/  F2FP.SATFINITE.E4M3.F32.PACK_AB_MERGE_C R116, R5, R4, R116 ;  /* 0x000000040574723e */ /* 0x000fe20004807074 */
[----:B------:R-:W-:Y:S01]  /*7190*/  HADD2.F32 R62, -RZ, R82.H1_H1 ;  /* 0x30000052ff3e7230 */ /* 0x000fe20000004100 */
[----:B------:R-:W-:Y:S01]  /*71a0*/  F2FP.SATFINITE.E4M3.F32.PACK_AB_MERGE_C R117, R11, R10, RZ ;  /* 0x0000000a0b75723e */ /* 0x000fe200048070ff */
[C---:B------:R-:W-:Y:S01]  /*71b0*/  FMUL R14, R46.reuse, R14 ;  /* 0x0000000e2e0e7220 */ /* 0x040fe20000400000 */
[C---:B------:R-:W-:Y:S01]  /*71c0*/  FMUL R15, R46.reuse, R15 ;  /* 0x0000000f2e0f7220 */ /* 0x040fe20000400000 */
[--C-:B------:R-:W-:Y:S01]  /*71d0*/  HADD2.F32 R63, -RZ, R83.reuse.H0_H0 ;  /* 0x20000053ff3f7230 */ /* 0x100fe20000004100 */
[----:B------:R-:W-:Y:S01]  /*71e0*/  F2FP.SATFINITE.E4M3.F32.PACK_AB_MERGE_C R117, R9, R8, R117 ;  /* 0x000000080975723e */ /* 0x000fe20004807075 */
[C---:B------:R-:W-:Y:S01]  /*71f0*/  FFMA R14, R49.reuse, R59, R14 ;  /* 0x0000003b310e7223 */ /* 0x040fe2000000000e */
[C---:B------:R-:W-:Y:S01]  /*7200*/  FFMA R15, R49.reuse, R62, R15 ;  /* 0x0000003e310f7223 */ /* 0x040fe2000000000f */
[C---:B------:R-:W-:Y:S01]  /*7210*/  FFMA R16, R49.reuse, R61, R16 ;  /* 0x0000003d31107223 */ /* 0x040fe20000000010 */
[C---:B------:R-:W-:Y:S01]  /*7220*/  FFMA R17, R49.reuse, R64, R17 ;  /* 0x0000004031117223 */ /* 0x040fe20000000011 */
[----:B------:R-:W-:Y:S02]  /*7230*/  HADD2.F32 R66, -RZ, R83.H1_H1 ;  /* 0x30000053ff427230 */ /* 0x000fe40000004100 */
[C---:B------:R-:W-:Y:S01]  /*7240*/  FMUL R18, R46.reuse, R18 ;  /* 0x000000122e127220 */ /* 0x040fe20000400000 */
[C---:B------:R-:W-:Y:S01]  /*7250*/  FMUL R19, R46.reuse, R19 ;  /* 0x000000132e137220 */ /* 0x040fe20000400000 */
[--C-:B------:R-:W-:Y:S02]  /*7260*/  HADD2.F32 R67, -RZ, R84.reuse.H0_H0 ;  /* 0x20000054ff437230 */ /* 0x100fe40000004100 */
[C---:B------:R-:W-:Y:S01]  /*7270*/  FMUL R22, R46.reuse, R22 ;  /* 0x000000162e167220 */ /* 0x040fe20000400000 */
[C---:B------:R-:W-:Y:S01]  /*7280*/  FFMA R18, R49.reuse, R63, R18 ;  /* 0x0000003f31127223 */ /* 0x040fe20000000012 */
[----:B------:R-:W-:Y:S02]  /*7290*/  HADD2.F32 R70, -RZ, R84.H1_H1 ;  /* 0x30000054ff467230 */ /* 0x000fe40000004100 */
        /* <DEDUP_REMOVED lines=11> */
[----:B------:R-:W-:Y:S01]  /*7350*/  F2FP.F16.E4M3.UNPACK_B R87, R87.H1 ;  /* 0x00000057ff57723e */ /* 0x000fe200030006ff */
        /* <DEDUP_REMOVED lines=16> */
[----:B------:R-:W-:Y:S01]  /*7460*/  FFMA R28, R49, R77, R28 ;  /* 0x0000004d311c7223 */ /* 0x000fe2000000001c */
[----:B------:R-:W-:Y:S01]  /*7470*/  F2FP.SATFINITE.E4M3.F32.PACK_AB_MERGE_C R119, R19, R18, RZ ;  /* 0x000000121377723e */ /* 0x000fe200048070ff */
        /* <DEDUP_REMOVED lines=14> */
[----:B--2---:R-:W-:Y:S03]  /*7560*/  IADD3 R111, PT, PT, R44, 0x1, RZ ;  /* 0x000000012c6f7810 */ /* 0x004fe60007ffe0ff */
        /* <DEDUP_REMOVED lines=9> */
[----:B------:R-:W-:Y:S02]  /*7600*/  UIADD3 UR12, UP0, UPT, UR52, 0x680, URZ ;  /* 0x00000680340c7890 */ /* 0x000fe4000ff1e0ff */
[----:B------:R-:W-:Y:S02]  /*7610*/  UIADD3 UR9, UPT, UPT, UR41, 0x20, URZ ;  /* 0x0000002029097890 */ /* 0x000fe4000fffe0ff */
[----:B------:R-:W-:Y:S02]  /*7620*/  UIADD3 UR8, UPT, UPT, UR49, 0x3200, URZ ;  /* 0x0000320031087890 */ /* 0x000fe4000fffe0ff */
[----:B------:R-:W-:Y:S01]  /*7630*/  UIADD3.X UR13, UPT, UPT, URZ, UR53, URZ, UP0, !UPT ;  /* 0x00000035ff0d7290 */ /* 0x000fe200087fe4ff */
[----:B------:R-:W-:Y:S01]  /*7640*/  UMOV UR10, UR42 ;  /* 0x0000002a000a7c82 */ /* 0x000fe20008000000 */
[----:B------:R-:W-:Y:S01]  /*7650*/  UMOV UR11, UR36 ;  /* 0x00000024000b7c82 */ /* 0x000fe20008000000 */
[----:B------:R-:W-:Y:S02]  /*7660*/  UIADD3 UR5, UPT, UPT, UR41, 0x60, URZ ;  /* 0x0000006029057890 */ /* 0x000fe4000fffe0ff */
[----:B------:R-:W-:Y:S01]  /*7670*/  UIADD3 UR4, UPT, UPT, UR49, 0x3a00, URZ ;  /* 0x00003a0031047890 */ /* 0x000fe2000fffe0ff */
[----:B------:R-:W-:Y:S03]  /*7680*/  UMOV UR6, UR42 ;  /* 0x0000002a00067c82 */ /* 0x000fe60008000000 */
[----:B------:R2:W-:Y:S01]  /*7690*/  UTMASTG.3D [UR8], [UR12] ;  /* 0x000000080c0073b5 */ /* 0x0005e20008010000 */
[----:B------:R-:W-:Y:S04]  /*76a0*/  UMOV UR7, UR36 ;  /* 0x0000002400077c82 */ /* 0x000fe80008000000 */
[----:B------:R2:W-:Y:S01]  /*76b0*/  UTMASTG.3D [UR4], [UR12] ;  /* 0x000000040c0073b5 */ /* 0x0005e20008010000 */
[----:B------:R0:W-:Y:S01]  /*76c0*/  UTMACMDFLUSH ;  /* 0x00000000000079b7 */ /* 0x0001e20000000000 */
[----:B--2---:R-:W-:Y:S04]  /*76d0*/  DEPBAR.LE SB0, 0x1 ;  /* 0x000080400000791a */ /* 0x004fe80000000000 */
.L_x_120:
[----:B------:R-:W-:Y:S05]  /*76e0*/  BSYNC.RECONVERGENT B0 ;  /* 0x0000000000007941 */ /* 0x000fea0003800200 */
.L_x_119:
[----:B------:R-:W-:Y:S01]  /*76f0*/  BAR.SYNC.DEFER_BLOCKING 0x1, 0x80 ;  /* 0x0042000000007b1d */ /* 0x000fe20000010000 */
[----:B------:R-:W-:Y:S01]  /*7700*/  ISETP.NE.AND P2, PT, R110, RZ, PT ;  /* 0x000000ff6e00720c */ /* 0x000fe20003f45270 */
[----:B------:R-:W-:Y:S01]  /*7710*/  IMAD.IADD R20, R43, 0x1, R94 ;  /* 0x000000012b147824 */ /* 0x000fe200078e025e */
[----:B------:R-:W-:Y:S01]  /*7720*/  ISETP.NE.AND P0, PT, R112, 0x2, PT ;  /* 0x000000027000780c */ /* 0x000fe20003f05270 */
[----:B------:R-:W-:Y:S01]  /*7730*/  IMAD.IADD R21, R45, 0x1, R96 ;  /* 0x000000012d157824 */ /* 0x000fe200078e0260 */
[----:B------:R-:W-:Y:S02]  /*7740*/  ISETP.NE.AND P1, PT, R111, 0x4, PT ;  /* 0x000000046f00780c */ /* 0x000fe40003f25270 */
[----:B------:R-:W-:Y:S02]  /*7750*/  SEL R3, RZ, 0x1, P0 ;  /* 0x00000001ff037807 */ /* 0x000fe40000000000 */
[----:B------:R-:W-:Y:S02]  /*7760*/  SEL R0, RZ, 0x1, P1 ;  /* 0x00000001ff007807 */ /* 0x000fe40000800000 */
[----:B------:R-:W-:Y:S02]  /*7770*/  LOP3.LUT R106, R106, R3, RZ, 0x3c, !PT ;  /* 0x000000036a6a7212 */ /* 0x000fe400078e3cff */
[----:B------:R-:W-:Y:S02]  /*7780*/  LOP3.LUT R107, R107, R0, RZ, 0x3c, !PT ;  /* 0x000000006b6b7212 */ /* 0x000fe400078e3cff */
[----:B------:R-:W-:Y:S02]  /*7790*/  @P2 R2UR UR36, R103 ;  /* 0x00000000672422ca */ /* 0x000fe400000e0000 */
[----:B------:R-:W-:Y:S02]  /*77a0*/  SEL R112, R112, RZ, P0 ;  /* 0x000000ff70707207 */ /* 0x000fe40000000000 */
[----:B------:R-:W-:Y:S01]  /*77b0*/  SEL R44, R111, RZ, P1 ;  /* 0x000000ff6f2c7207 */ /* 0x000fe20000800000 */
[----:B------:R-:W-:Y:S10]  /*77c0*/  @P2 BRA `(.L_x_121) ;  /* 0xffffffd400dc2947 */ /* 0x000ff4000383ffff */
[----:B------:R-:W-:Y:S05]  /*77d0*/  EXIT ;  /* 0x000000000000794d */ /* 0x000fea0003800000 */
.L_x_24:
[----:B--2---:R2:W4:Y:S02]  /*77e0*/  SYNCS.PHASECHK.TRANS64.TRYWAIT P0, [R3+URZ+0xd0], R2 ;  /* 0x0000d002030075a7 */ /* 0x00452400080011ff */
[----:B----4-:R-:W-:Y:S05]  /*77f0*/  @!P0 NANOSLEEP.SYNCS 0x989680 ;  /* 0x009896800000895d */ /* 0x010fea0003900000 */
[----:B------:R-:W4:Y:S02]  /*7800*/  @!P0 SYNCS.PHASECHK.TRANS64 P0, [R3+URZ+0xd0], R2 ;  /* 0x0000d002030085a7 */ /* 0x000f2400080010ff */
[----:B----4-:R-:W-:Y:S05]  /*7810*/  @!P0 BRA `(.L_x_24) ;  /* 0xfffffffc00f08947 */ /* 0x010fea000383ffff */
[----:B------:R-:W-:Y:S05]  /*7820*/  BRA `(.L_x_122) ;  /* 0xffffff9c00e07947 */ /* 0x000fea000383ffff */
.L_x_27:
[----:B-1----:R-:W-:-:S07]  /*7830*/  MOV R2, UR33 ;  /* 0x0000002100027c02 */ /* 0x002fce0008000f00 */
.L_x_123:
[----:B-1----:R1:W2:Y:S02]  /*7840*/  SYNCS.PHASECHK.TRANS64.TRYWAIT P0, [R2+URZ+0x18], R5 ;  /* 0x00001805020075a7 */ /* 0x0022a400080011ff */
[----:B--2---:R-:W-:Y:S05]  /*7850*/  @!P0 NANOSLEEP.SYNCS 0x989680 ;  /* 0x009896800000895d */ /* 0x004fea0003900000 */
[----:B------:R-:W2:Y:S02]  /*7860*/  @!P0 SYNCS.PHASECHK.TRANS64 P0, [R2+URZ+0x18], R5 ;  /* 0x00001805020085a7 */ /* 0x000ea400080010ff */
[----:B--2---:R-:W-:Y:S05]  /*7870*/  @!P0 BRA `(.L_x_123) ;  /* 0xfffffffc00f08947 */ /* 0x004fea000383ffff */
[----:B------:R-:W-:Y:S05]  /*7880*/  BRA `(.L_x_26) ;  /* 0xffffffa000447947 */ /* 0x000fea000383ffff */
.L_x_34:
[----:B-1----:R-:W-:-:S07]  /*7890*/  MOV R2, UR17 ;  /* 0x0000001100027c02 */ /* 0x002fce0008000f00 */
.L_x_124:
[----:B-1----:R1:W2:Y:S02]  /*78a0*/  SYNCS.PHASECHK.TRANS64.TRYWAIT P0, [R2+URZ+0x18], R5 ;  /* 0x00001805020075a7 */ /* 0x0022a400080011ff */
[----:B--2---:R-:W-:Y:S05]  /*78b0*/  @!P0 NANOSLEEP.SYNCS 0x989680 ;  /* 0x009896800000895d */ /* 0x004fea0003900000 */
[----:B------:R-:W2:Y:S02]  /*78c0*/  @!P0 SYNCS.PHASECHK.TRANS64 P0, [R2+URZ+0x18], R5 ;  /* 0x00001805020085a7 */ /* 0x000ea400080010ff */
[----:B--2---:R-:W-:Y:S05]  /*78d0*/  @!P0 BRA `(.L_x_124) ;  /* 0xfffffffc00f08947 */ /* 0x004fea000383ffff */
[----:B------:R-:W-:Y:S05]  /*78e0*/  BRA `(.L_x_33) ;  /* 0xffffffa000fc7947 */ /* 0x000fea000383ffff */
.L_x_39:
[----:B-1----:R1:W2:Y:S02]  /*78f0*/  SYNCS.PHASECHK.TRANS64.TRYWAIT P0, [R2+URZ+0x60], R3 ;  /* 0x00006003020075a7 */ /* 0x0022a400080011ff */
[----:B--2---:R-:W-:Y:S05]  /*7900*/  @!P0 NANOSLEEP.SYNCS 0x989680 ;  /* 0x009896800000895d */ /* 0x004fea0003900000 */
[----:B------:R-:W2:Y:S02]  /*7910*/  @!P0 SYNCS.PHASECHK.TRANS64 P0, [R2+URZ+0x60], R3 ;  /* 0x00006003020085a7 */ /* 0x000ea400080010ff */
[----:B--2---:R-:W-:Y:S05]  /*7920*/  @!P0 BRA `(.L_x_39) ;  /* 0xfffffffc00f08947 */ /* 0x004fea000383ffff */
[----:B------:R-:W-:Y:S05]  /*7930*/  BRA `(.L_x_125) ;  /* 0xffffffa4009c7947 */ /* 0x000fea000383ffff */
.L_x_43:
[----:B---3--:R-:W-:-:S07]  /*7940*/  MOV R0, UR4 ;  /* 0x0000000400007c02 */ /* 0x008fce0008000f00 */
.L_x_126:
[----:B-1----:R1:W2:Y:S02]  /*7950*/  SYNCS.PHASECHK.TRANS64.TRYWAIT P0, [R0+URZ], R3 ;  /* 0x00000003000075a7 */ /* 0x0022a400080011ff */
[----:B--2---:R-:W-:Y:S05]  /*7960*/  @!P0 NANOSLEEP.SYNCS 0x989680 ;  /* 0x009896800000895d */ /* 0x004fea0003900000 */
[----:B------:R-:W2:Y:S02]  /*7970*/  @!P0 SYNCS.PHASECHK.TRANS64 P0, [R0+URZ], R3 ;  /* 0x00000003000085a7 */ /* 0x000ea400080010ff */
[----:B--2---:R-:W-:Y:S05]  /*7980*/  @!P0 BRA `(.L_x_126) ;  /* 0xfffffffc00f08947 */ /* 0x004fea000383ffff */
[----:B------:R-:W-:Y:S05]  /*7990*/  BRA `(.L_x_127) ;  /* 0xffffffac000c7947 */ /* 0x000fea000383ffff */
.L_x_44:
[----:B---3--:R-:W-:-:S07]  /*79a0*/  MOV R0, UR4 ;  /* 0x0000000400007c02 */ /* 0x008fce0008000f00 */
.L_x_128:
[----:B-1----:R1:W2:Y:S02]  /*79b0*/  SYNCS.PHASECHK.TRANS64.TRYWAIT P0, [R0+URZ], R3 ;  /* 0x00000003000075a7 */ /* 0x0022a400080011ff */
[----:B--2---:R-:W-:Y:S05]  /*79c0*/  @!P0 NANOSLEEP.SYNCS 0x989680 ;  /* 0x009896800000895d */ /* 0x004fea0003900000 */
[----:B------:R-:W2:Y:S02]  /*79d0*/  @!P0 SYNCS.PHASECHK.TRANS64 P0, [R0+URZ], R3 ;  /* 0x00000003000085a7 */ /* 0x000ea400080010ff */
[----:B--2---:R-:W-:Y:S05]  /*79e0*/  @!P0 BRA `(.L_x_128) ;  /* 0xfffffffc00f08947 */ /* 0x004fea000383ffff */
[----:B------:R-:W-:Y:S05]  /*79f0*/  BRA `(.L_x_129) ;  /* 0xffffffac00187947 */ /* 0x000fea000383ffff */
.L_x_47:
[----:B-1----:R1:W2:Y:S02]  /*7a00*/  SYNCS.PHASECHK.TRANS64.TRYWAIT P0, [R0+URZ+0xc0], R5 ;  /* 0x0000c005000075a7 */ /* 0x0022a400080011ff */
[----:B--2---:R-:W-:Y:S05]  /*7a10*/  @!P0 NANOSLEEP.SYNCS 0x989680 ;  /* 0x009896800000895d */ /* 0x004fea0003900000 */
[----:B------:R-:W2:Y:S02]  /*7a20*/  @!P0 SYNCS.PHASECHK.TRANS64 P0, [R0+URZ+0xc0], R5 ;  /* 0x0000c005000085a7 */ /* 0x000ea400080010ff */
[----:B--2---:R-:W-:Y:S05]  /*7a30*/  @!P0 BRA `(.L_x_47) ;  /* 0xfffffffc00f08947 */ /* 0x004fea000383ffff */
[----:B------:R-:W-:Y:S05]  /*7a40*/  BRA `(.L_x_130) ;  /* 0xffffffac00787947 */ /* 0x000fea000383ffff */
.L_x_48:
[----:B------:R-:W-:-:S07]  /*7a50*/  MOV R0, UR5 ;  /* 0x0000000500007c02 */ /* 0x000fce0008000f00 */
.L_x_131:
[----:B-1----:R1:W2:Y:S02]  /*7a60*/  SYNCS.PHASECHK.TRANS64.TRYWAIT P0, [R0+URZ+0x70], R7 ;  /* 0x00007007000075a7 */ /* 0x0022a400080011ff */
[----:B--2---:R-:W-:Y:S05]  /*7a70*/  @!P0 NANOSLEEP.SYNCS 0x989680 ;  /* 0x009896800000895d */ /* 0x004fea0003900000 */
[----:B------:R-:W2:Y:S02]  /*7a80*/  @!P0 SYNCS.PHASECHK.TRANS64 P0, [R0+URZ+0x70], R7 ;  /* 0x00007007000085a7 */ /* 0x000ea400080010ff */
[----:B--2---:R-:W-:Y:S05]  /*7a90*/  @!P0 BRA `(.L_x_131) ;  /* 0xfffffffc00f08947 */ /* 0x004fea000383ffff */
[----:B------:R-:W-:Y:S05]  /*7aa0*/  BRA `(.L_x_132) ;  /* 0xffffffac00887947 */ /* 0x000fea000383ffff */
.L_x_49:
[----:B-1----:R1:W2:Y:S02]  /*7ab0*/  SYNCS.PHASECHK.TRANS64.TRYWAIT P1, [R0+URZ+0x60], R5 ;  /* 0x00006005000075a7 */ /* 0x0022a400080211ff */
[----:B--2---:R-:W-:Y:S05]  /*7ac0*/  @!P1 NANOSLEEP.SYNCS 0x989680 ;  /* 0x009896800000995d */ /* 0x004fea0003900000 */
[----:B------:R-:W2:Y:S02]  /*7ad0*/  @!P1 SYNCS.PHASECHK.TRANS64 P1, [R0+URZ+0x60], R5 ;  /* 0x00006005000095a7 */ /* 0x000ea400080210ff */
[----:B--2---:R-:W-:Y:S05]  /*7ae0*/  @!P1 BRA `(.L_x_49) ;  /* 0xfffffffc00f09947 */ /* 0x004fea000383ffff */
[----:B------:R-:W-:Y:S05]  /*7af0*/  BRA `(.L_x_133) ;  /* 0xffffffac00b87947 */ /* 0x000fea000383ffff */
.L_x_52:
[----:B------:R-:W-:-:S07]  /*7b00*/  MOV R0, UR5 ;  /* 0x0000000500007c02 */ /* 0x000fce0008000f00 */
.L_x_134:
[----:B-1----:R1:W2:Y:S02]  /*7b10*/  SYNCS.PHASECHK.TRANS64.TRYWAIT P0, [R0+URZ+0x70], R3 ;  /* 0x00007003000075a7 */ /* 0x0022a400080011ff */
[----:B--2---:R-:W-:Y:S05]  /*7b20*/  @!P0 NANOSLEEP.SYNCS 0x989680 ;  /* 0x009896800000895d */ /* 0x004fea0003900000 */
[----:B------:R-:W2:Y:S02]  /*7b30*/  @!P0 SYNCS.PHASECHK.TRANS64 P0, [R0+URZ+0x70], R3 ;  /* 0x00007003000085a7 */ /* 0x000ea400080010ff */
[----:B--2---:R-:W-:Y:S05]  /*7b40*/  @!P0 BRA `(.L_x_134) ;  /* 0xfffffffc00f08947 */ /* 0x004fea000383ffff */
[----:B------:R-:W-:Y:S05]  /*7b50*/  BRA `(.L_x_51) ;  /* 0xffffffb0000c7947 */ /* 0x000fea000383ffff */
.L_x_61:
[----:B-1----:R-:W-:-:S04]  /*7b60*/  MOV R4, UR6 ;  /* 0x0000000600047c02 */ /* 0x002fc80008000f00 */
[----:B------:R1:W2:Y:S03]  /*7b70*/  SYNCS.PHASECHK.TRANS64.TRYWAIT P0, [R4+URZ+0x8], R5 ;  /* 0x00000805040075a7 */ /* 0x0002a600080011ff */
[----:B--2---:R-:W-:Y:S05]  /*7b80*/  @!P0 NANOSLEEP.SYNCS 0x989680 ;  /* 0x009896800000895d */ /* 0x004fea0003900000 */
[----:B------:R-:W2:Y:S02]  /*7b90*/  @!P0 SYNCS.PHASECHK.TRANS64 P0, [R4+URZ+0x8], R5 ;  /* 0x00000805040085a7 */ /* 0x000ea400080010ff */
[----:B--2---:R-:W-:Y:S05]  /*7ba0*/  @!P0 BRA `(.L_x_61) ;  /* 0xfffffffc00ec8947 */ /* 0x004fea000383ffff */
[----:B------:R-:W-:Y:S05]  /*7bb0*/  BRA `(.L_x_60) ;  /* 0xffffffb000c07947 */ /* 0x000fea000383ffff */
.L_x_63:
[----:B------:R-:W-:Y:S01]  /*7bc0*/  BSSY B0, `(.L_x_135) ;  /* 0x0000006000007945 */ /* 0x000fe20003800000 */
[----:B------:R-:W-:-:S07]  /*7bd0*/  MOV R15, 0xffffffff ;  /* 0xffffffff000f7802 */ /* 0x000fce0000000f00 */
[----:B-1---5:R-:W-:Y:S05]  /*7be0*/  WARPSYNC.COLLECTIVE R15, `(.L_x_136) ;  /* 0x000000000f0c7348 */ /* 0x022fea0003c00000 */
[----:B------:R-:W-:Y:S02]  /*7bf0*/  ELECT P6, UR79, PT ;  /* 0x00000000004f782f */ /* 0x000fe400038c0000 */
[----:B------:R-:W-:Y:S01]  /*7c00*/  MOV R14, UR79 ;  /* 0x0000004f000e7c02 */ /* 0x000fe20008000f00 */
[----:B-1---5:R-:W-:Y:S10]  /*7c10*/  ENDCOLLECTIVE ;  /* 0x000000000000791b */ /* 0x022ff40003800000 */
.L_x_136:
[----:B------:R-:W-:Y:S05]  /*7c20*/  BSYNC B0 ;  /* 0x0000000000007941 */ /* 0x000fea0003800000 */
.L_x_135:
[----:B------:R-:W-:Y:S05]  /*7c30*/  BRA `(.L_x_137) ;  /* 0xffffffb000f07947 */ /* 0x000fea000383ffff */
.L_x_65:
[----:B-1----:R-:W-:-:S04]  /*7c40*/  MOV R2, UR6 ;  /* 0x0000000600027c02 */ /* 0x002fc80008000f00 */
[----:B------:R1:W2:Y:S03]  /*7c50*/  SYNCS.PHASECHK.TRANS64.TRYWAIT P0, [R2+URZ+0x8], R3 ;  /* 0x00000803020075a7 */ /* 0x0002a600080011ff */
[----:B--2---:R-:W-:Y:S05]  /*7c60*/  @!P0 NANOSLEEP.SYNCS 0x989680 ;  /* 0x009896800000895d */ /* 0x004fea0003900000 */
[----:B------:R-:W2:Y:S02]  /*7c70*/  @!P0 SYNCS.PHASECHK.TRANS64 P0, [R2+URZ+0x8], R3 ;  /* 0x00000803020085a7 */ /* 0x000ea400080010ff */
[----:B--2---:R-:W-:Y:S05]  /*7c80*/  @!P0 BRA `(.L_x_65) ;  /* 0xfffffffc00ec8947 */ /* 0x004fea000383ffff */
[----:B------:R-:W-:Y:S05]  /*7c90*/  BRA `(.L_x_64) ;  /* 0xffffffb000f47947 */ /* 0x000fea000383ffff */
.L_x_66:
[----:B-1----:R1:W2:Y:S02]  /*7ca0*/  SYNCS.PHASECHK.TRANS64.TRYWAIT P0, [R0+URZ+0x60], R5 ;  /* 0x00006005000075a7 */ /* 0x0022a400080011ff */
[----:B--2---:R-:W-:Y:S05]  /*7cb0*/  @!P0 NANOSLEEP.SYNCS 0x989680 ;  /* 0x009896800000895d */ /* 0x004fea0003900000 */
[----:B------:R-:W2:Y:S02]  /*7cc0*/  @!P0 SYNCS.PHASECHK.TRANS64 P0, [R0+URZ+0x60], R5 ;  /* 0x00006005000085a7 */ /* 0x000ea400080010ff */
[----:B--2---:R-:W-:Y:S05]  /*7cd0*/  @!P0 BRA `(.L_x_66) ;  /* 0xfffffffc00f08947 */ /* 0x004fea000383ffff */
[----:B------:R-:W-:Y:S05]  /*7ce0*/  BRA `(.L_x_138) ;  /* 0xffffffb400c87947 */ /* 0x000fea000383ffff */
.L_x_68:
[----:B------:R-:W-:-:S07]  /*7cf0*/  MOV R0, UR11 ;  /* 0x0000000b00007c02 */ /* 0x000fce0008000f00 */
.L_x_139:
[----:B-1----:R1:W2:Y:S02]  /*7d00*/  SYNCS.PHASECHK.TRANS64.TRYWAIT P0, [R0+URZ+0xa0], R5 ;  /* 0x0000a005000075a7 */ /* 0x0022a400080011ff */
[----:B--2---:R-:W-:Y:S05]  /*7d10*/  @!P0 NANOSLEEP.SYNCS 0x989680 ;  /* 0x009896800000895d */ /* 0x004fea0003900000 */
[----:B------:R-:W2:Y:S02]  /*7d20*/  @!P0 SYNCS.PHASECHK.TRANS64 P0, [R0+URZ+0xa0], R5 ;  /* 0x0000a005000085a7 */ /* 0x000ea400080010ff */
[----:B--2---:R-:W-:Y:S05]  /*7d30*/  @!P0 BRA `(.L_x_139) ;  /* 0xfffffffc00f08947 */ /* 0x004fea000383ffff */
[----:B------:R-:W-:Y:S05]  /*7d40*/  BRA `(.L_x_140) ;  /* 0xffffffb800107947 */ /* 0x000fea000383ffff */
.L_x_71:
[----:B------:R-:W-:Y:S07]  /*7d50*/  MOV R0, UR9 ;  /* 0x0000000900007c02 */ /* 0x000fee0008000f00 */
.L_x_141:
[----:B-1----:R1:W2:Y:S02]  /*7d60*/  SYNCS.PHASECHK.TRANS64.TRYWAIT P0, [R0+URZ], R5 ;  /* 0x00000005000075a7 */ /* 0x0022a400080011ff */
[----:B--2---:R-:W-:Y:S05]  /*7d70*/  @!P0 NANOSLEEP.SYNCS 0x989680 ;  /* 0x009896800000895d */ /* 0x004fea0003900000 */
[----:B------:R-:W2:Y:S02]  /*7d80*/  @!P0 SYNCS.PHASECHK.TRANS64 P0, [R0+URZ], R5 ;  /* 0x00000005000085a7 */ /* 0x000ea400080010ff */
[----:B--2---:R-:W-:Y:S05]  /*7d90*/  @!P0 BRA `(.L_x_141) ;  /* 0xfffffffc00f08947 */ /* 0x004fea000383ffff */
[----:B------:R-:W-:Y:S05]  /*7da0*/  BRA `(.L_x_70) ;  /* 0xffffffb800287947 */ /* 0x000fea000383ffff */
.L_x_75:
[----:B-1----:R-:W-:-:S07]  /*7db0*/  MOV R0, UR7 ;  /* 0x0000000700007c02 */ /* 0x002fce0008000f00 */
.L_x_142:
[----:B-1----:R1:W2:Y:S02]  /*7dc0*/  SYNCS.PHASECHK.TRANS64.TRYWAIT P0, [R0+URZ], R3 ;  /* 0x00000003000075a7 */ /* 0x0022a400080011ff */
[----:B--2---:R-:W-:Y:S05]  /*7dd0*/  @!P0 NANOSLEEP.SYNCS 0x989680 ;  /* 0x009896800000895d */ /* 0x004fea0003900000 */
[----:B------:R-:W2:Y:S02]  /*7de0*/  @!P0 SYNCS.PHASECHK.TRANS64 P0, [R0+URZ], R3 ;  /* 0x00000003000085a7 */ /* 0x000ea400080010ff */
[----:B--2---:R-:W-:Y:S05]  /*7df0*/  @!P0 BRA `(.L_x_142) ;  /* 0xfffffffc00f08947 */ /* 0x004fea000383ffff */
[----:B------:R-:W-:Y:S05]  /*7e00*/  BRA `(.L_x_143) ;  /* 0xffffffb800e07947 */ /* 0x000fea000383ffff */
.L_x_76:
[----:B------:R-:W-:-:S07]  /*7e10*/  MOV R0, UR7 ;  /* 0x0000000700007c02 */ /* 0x000fce0008000f00 */
.L_x_144:
[----:B-1----:R1:W2:Y:S02]  /*7e20*/  SYNCS.PHASECHK.TRANS64.TRYWAIT P0, [R0+URZ], R3 ;  /* 0x00000003000075a7 */ /* 0x0022a400080011ff */
[----:B--2---:R-:W-:Y:S05]  /*7e30*/  @!P0 NANOSLEEP.SYNCS 0x989680 ;  /* 0x009896800000895d */ /* 0x004fea0003900000 */
[----:B------:R-:W2:Y:S02]  /*7e40*/  @!P0 SYNCS.PHASECHK.TRANS64 P0, [R0+URZ], R3 ;  /* 0x00000003000085a7 */ /* 0x000ea400080010ff */
[----:B--2---:R-:W-:Y:S05]  /*7e50*/  @!P0 BRA `(.L_x_144) ;  /* 0xfffffffc00f08947 */ /* 0x004fea000383ffff */
[----:B------:R-:W-:Y:S05]  /*7e60*/  BRA `(.L_x_145) ;  /* 0xffffffb800ec7947 */ /* 0x000fea000383ffff */
.L_x_77:
[----:B------:R-:W-:-:S07]  /*7e70*/  MOV R0, UR7 ;  /* 0x0000000700007c02 */ /* 0x000fce0008000f00 */
.L_x_146:
[----:B-1----:R1:W2:Y:S02]  /*7e80*/  SYNCS.PHASECHK.TRANS64.TRYWAIT P0, [R0+URZ], R3 ;  /* 0x00000003000075a7 */ /* 0x0022a400080011ff */
[----:B--2---:R-:W-:Y:S05]  /*7e90*/  @!P0 NANOSLEEP.SYNCS 0x989680 ;  /* 0x009896800000895d */ /* 0x004fea0003900000 */
[----:B------:R-:W2:Y:S02]  /*7ea0*/  @!P0 SYNCS.PHASECHK.TRANS64 P0, [R0+URZ], R3 ;  /* 0x00000003000085a7 */ /* 0x000ea400080010ff */
[----:B--2---:R-:W-:Y:S05]  /*7eb0*/  @!P0 BRA `(.L_x_146) ;  /* 0xfffffffc00f08947 */ /* 0x004fea000383ffff */
[----:B------:R-:W-:Y:S05]  /*7ec0*/  BRA `(.L_x_147) ;  /* 0xffffffb800f87947 */ /* 0x000fea000383ffff */
.L_x_80:
[----:B------:R-:W-:-:S07]  /*7ed0*/  MOV R0, UR8 ;  /* 0x0000000800007c02 */ /* 0x000fce0008000f00 */
.L_x_148:
[----:B-1----:R1:W2:Y:S02]  /*7ee0*/  SYNCS.PHASECHK.TRANS64.TRYWAIT P1, [R0+URZ+0xe0], R3 ;  /* 0x0000e003000075a7 */ /* 0x0022a400080211ff */
[----:B--2---:R-:W-:Y:S05]  /*7ef0*/  @!P1 NANOSLEEP.SYNCS 0x989680 ;  /* 0x009896800000995d */ /* 0x004fea0003900000 */
[----:B------:R-:W2:Y:S02]  /*7f00*/  @!P1 SYNCS.PHASECHK.TRANS64 P1, [R0+URZ+0xe0], R3 ;  /* 0x0000e003000095a7 */ /* 0x000ea400080210ff */
[----:B--2---:R-:W-:Y:S05]  /*7f10*/  @!P1 BRA `(.L_x_148) ;  /* 0xfffffffc00f09947 */ /* 0x004fea000383ffff */
[----:B------:R-:W-:Y:S05]  /*7f20*/  BRA `(.L_x_149) ;  /* 0xffffffbc00447947 */ /* 0x000fea000383ffff */
.L_x_85:
[----:B--2---:R2:W4:Y:S02]  /*7f30*/  SYNCS.PHASECHK.TRANS64.TRYWAIT P0, [R0+URZ+0x60], R3 ;  /* 0x00006003000075a7 */ /* 0x00452400080011ff */
[----:B----4-:R-:W-:Y:S05]  /*7f40*/  @!P0 NANOSLEEP.SYNCS 0x989680 ;  /* 0x009896800000895d */ /* 0x010fea0003900000 */
[----:B------:R-:W4:Y:S02]  /*7f50*/  @!P0 SYNCS.PHASECHK.TRANS64 P0, [R0+URZ+0x60], R3 ;  /* 0x00006003000085a7 */ /* 0x000f2400080010ff */
[----:B----4-:R-:W-:Y:S05]  /*7f60*/  @!P0 BRA `(.L_x_85) ;  /* 0xfffffffc00f08947 */ /* 0x010fea000383ffff */
[----:B------:R-:W-:Y:S05]  /*7f70*/  BRA `(.L_x_150) ;  /* 0xffffffc000507947 */ /* 0x000fea000383ffff */
.L_x_88:
[----:B------:R-:W-:Y:S07]  /*7f80*/  MOV R0, UR7 ;  /* 0x0000000700007c02 */ /* 0x000fee0008000f00 */
.L_x_151:
[----:B--2---:R2:W4:Y:S02]  /*7f90*/  SYNCS.PHASECHK.TRANS64.TRYWAIT P0, [R0+URZ+0x58], R3 ;  /* 0x00005803000075a7 */ /* 0x00452400080011ff */
[----:B----4-:R-:W-:Y:S05]  /*7fa0*/  @!P0 NANOSLEEP.SYNCS 0x989680 ;  /* 0x009896800000895d */ /* 0x010fea0003900000 */
[----:B------:R-:W4:Y:S02]  /*7fb0*/  @!P0 SYNCS.PHASECHK.TRANS64 P0, [R0+URZ+0x58], R3 ;  /* 0x00005803000085a7 */ /* 0x000f2400080010ff */
[----:B----4-:R-:W-:Y:S05]  /*7fc0*/  @!P0 BRA `(.L_x_151) ;  /* 0xfffffffc00f08947 */ /* 0x010fea000383ffff */
[----:B------:R-:W-:Y:S05]  /*7fd0*/  BRA `(.L_x_87) ;  /* 0xffffffc400307947 */ /* 0x000fea000383ffff */
.L_x_91:
[----:B--2---:R-:W-:Y:S07]  /*7fe0*/  MOV R3, UR7 ;  /* 0x0000000700037c02 */ /* 0x004fee0008000f00 */
.L_x_152:
[----:B-1----:R1:W2:Y:S02]  /*7ff0*/  SYNCS.PHASECHK.TRANS64.TRYWAIT P0, [R3+URZ+0x40], R12 ;  /* 0x0000400c030075a7 */ /* 0x0022a400080011ff */
[----:B--2---:R-:W-:Y:S05]  /*8000*/  @!P0 NANOSLEEP.SYNCS 0x989680 ;  /* 0x009896800000895d */ /* 0x004fea0003900000 */
[----:B------:R-:W2:Y:S02]  /*8010*/  @!P0 SYNCS.PHASECHK.TRANS64 P0, [R3+URZ+0x40], R12 ;  /* 0x0000400c030085a7 */ /* 0x000ea400080010ff */
[----:B--2---:R-:W-:Y:S05]  /*8020*/  @!P0 BRA `(.L_x_152) ;  /* 0xfffffffc00f08947 */ /* 0x004fea000383ffff */
[----:B------:R-:W-:Y:S05]  /*8030*/  BRA `(.L_x_153) ;  /* 0xffffffc400a87947 */ /* 0x000fea000383ffff */
.L_x_92:
[----:B------:R-:W-:Y:S07]  /*8040*/  MOV R3, UR7 ;  /* 0x0000000700037c02 */ /* 0x000fee0008000f00 */
.L_x_154:
[----:B-1----:R1:W2:Y:S02]  /*8050*/  SYNCS.PHASECHK.TRANS64.TRYWAIT P0, [R3+URZ+0x48], R12 ;  /* 0x0000480c030075a7 */ /* 0x0022a400080011ff */
[----:B--2---:R-:W-:Y:S05]  /*8060*/  @!P0 NANOSLEEP.SYNCS 0x989680 ;  /* 0x009896800000895d */ /* 0x004fea0003900000 */
[----:B------:R-:W2:Y:S02]  /*8070*/  @!P0 SYNCS.PHASECHK.TRANS64 P0, [R3+URZ+0x48], R12 ;  /* 0x0000480c030085a7 */ /* 0x000ea400080010ff */
[----:B--2---:R-:W-:Y:S05]  /*8080*/  @!P0 BRA `(.L_x_154) ;  /* 0xfffffffc00f08947 */ /* 0x004fea000383ffff */
[----:B------:R-:W-:Y:S05]  /*8090*/  BRA `(.L_x_155) ;  /* 0xffffffc800407947 */ /* 0x000fea000383ffff */
.L_x_94:
[----:B------:R-:W-:-:S07]  /*80a0*/  MOV R0, UR7 ;  /* 0x0000000700007c02 */ /* 0x000fce0008000f00 */
.L_x_156:
[----:B-1----:R1:W4:Y:S02]  /*80b0*/  SYNCS.PHASECHK.TRANS64.TRYWAIT P0, [R0+URZ+0x40], R3 ;  /* 0x00004003000075a7 */ /* 0x00232400080011ff */
[----:B----4-:R-:W-:Y:S05]  /*80c0*/  @!P0 NANOSLEEP.SYNCS 0x989680 ;  /* 0x009896800000895d */ /* 0x010fea0003900000 */
[----:B------:R-:W4:Y:S02]  /*80d0*/  @!P0 SYNCS.PHASECHK.TRANS64 P0, [R0+URZ+0x40], R3 ;  /* 0x00004003000085a7 */ /* 0x000f2400080010ff */
[----:B----4-:R-:W-:Y:S05]  /*80e0*/  @!P0 BRA `(.L_x_156) ;  /* 0xfffffffc00f08947 */ /* 0x010fea000383ffff */
[----:B------:R-:W-:Y:S05]  /*80f0*/  BRA `(.L_x_157) ;  /* 0xffffffc800c87947 */ /* 0x000fea000383ffff */
.L_x_96:
[----:B--2---:R2:W3:Y:S02]  /*8100*/  SYNCS.PHASECHK.TRANS64.TRYWAIT P0, [R0+URZ+0x60], R3 ;  /* 0x00006003000075a7 */ /* 0x0044e400080011ff */
[----:B---3--:R-:W-:Y:S05]  /*8110*/  @!P0 NANOSLEEP.SYNCS 0x989680 ;  /* 0x009896800000895d */ /* 0x008fea0003900000 */
[----:B------:R-:W3:Y:S02]  /*8120*/  @!P0 SYNCS.PHASECHK.TRANS64 P0, [R0+URZ+0x60], R3 ;  /* 0x00006003000085a7 */ /* 0x000ee400080010ff */
[----:B---3--:R-:W-:Y:S05]  /*8130*/  @!P0 BRA `(.L_x_96) ;  /* 0xfffffffc00f08947 */ /* 0x008fea000383ffff */
[----:B------:R-:W-:Y:S05]  /*8140*/  BRA `(.L_x_158) ;  /* 0xffffffcc00907947 */ /* 0x000fea000383ffff */
.L_x_107:
[----:B-1----:R1:W3:Y:S02]  /*8150*/  SYNCS.PHASECHK.TRANS64.TRYWAIT P1, [R3+URZ+0x30], R0 ;  /* 0x00003000030075a7 */ /* 0x0022e400080211ff */
[----:B---3--:R-:W-:Y:S05]  /*8160*/  @!P1 NANOSLEEP.SYNCS 0x989680 ;  /* 0x009896800000995d */ /* 0x008fea0003900000 */
[----:B------:R-:W3:Y:S02]  /*8170*/  @!P1 SYNCS.PHASECHK.TRANS64 P1, [R3+URZ+0x30], R0 ;  /* 0x00003000030095a7 */ /* 0x000ee400080210ff */
[----:B---3--:R-:W-:Y:S05]  /*8180*/  @!P1 BRA `(.L_x_107) ;  /* 0xfffffffc00f09947 */ /* 0x008fea000383ffff */
[----:B------:R-:W-:Y:S05]  /*8190*/  BRA `(.L_x_106) ;  /* 0xffffffd800a47947 */ /* 0x000fea000383ffff */
.L_x_109:
[----:B----4-:R4:W1:Y:S02]  /*81a0*/  SYNCS.PHASECHK.TRANS64.TRYWAIT P0, [R111+URZ+0x80], R4 ;  /* 0x000080046f0075a7 */ /* 0x01086400080011ff */
[----:B-1----:R-:W-:Y:S05]  /*81b0*/  @!P0 NANOSLEEP.SYNCS 0x989680 ;  /* 0x009896800000895d */ /* 0x002fea0003900000 */
[----:B------:R-:W1:Y:S02]  /*81c0*/  @!P0 SYNCS.PHASECHK.TRANS64 P0, [R111+URZ+0x80], R4 ;  /* 0x000080046f0085a7 */ /* 0x000e6400080010ff */
[----:B-1----:R-:W-:Y:S05]  /*81d0*/  @!P0 BRA `(.L_x_109) ;  /* 0xfffffffc00f08947 */ /* 0x002fea000383ffff */
[----:B------:R-:W-:Y:S05]  /*81e0*/  BRA `(.L_x_108) ;  /* 0xffffffd800f87947 */ /* 0x000fea000383ffff */
.L_x_117:
[----:B--2---:R2:W3:Y:S02]  /*81f0*/  SYNCS.PHASECHK.TRANS64.TRYWAIT P0, [R125+URZ+0x30], R2 ;  /* 0x000030027d0075a7 */ /* 0x0044e400080011ff */
[----:B---3--:R-:W-:Y:S05]  /*8200*/  @!P0 NANOSLEEP.SYNCS 0x989680 ;  /* 0x009896800000895d */ /* 0x008fea0003900000 */
[----:B------:R-:W3:Y:S02]  /*8210*/  @!P0 SYNCS.PHASECHK.TRANS64 P0, [R125+URZ+0x30], R2 ;  /* 0x000030027d0085a7 */ /* 0x000ee400080010ff */
[----:B---3--:R-:W-:Y:S05]  /*8220*/  @!P0 BRA `(.L_x_117) ;  /* 0xfffffffc00f08947 */ /* 0x008fea000383ffff */
[----:B------:R-:W-:Y:S05]  /*8230*/  BRA `(.L_x_116) ;  /* 0xffffffe400fc7947 */ /* 0x000fea000383ffff */
        .weak           $__internal_0_$__cuda_sm10x_tcgen05_guardrail_trap_col_being_dealloced_not_returned_by_alloc
        .type           $__internal_0_$__cuda_sm10x_tcgen05_guardrail_trap_col_being_dealloced_not_returned_by_alloc,@function
        .size           $__internal_0_$__cuda_sm10x_tcgen05_guardrail_trap_col_being_dealloced_not_returned_by_alloc,($__internal_1_$__cuda_sm10x_tcgen05_guardrail_trap_phase_invalid_during_alloc - $__internal_0_$__cuda_sm10x_tcgen05_guardrail_trap_col_being_dealloced_not_returned_by_alloc)
$__internal_0_$__cuda_sm10x_tcgen05_guardrail_trap_col_being_dealloced_not_returned_by_alloc:
[----:B------:R-:W-:Y:S05]  /*8240*/  BPT.TRAP 0x1 ;  /* 0x000000040000795c */ /* 0x000fea0000300000 */
[----:B------:R-:W-:-:S04]  /*8250*/  HFMA2 R3, -RZ, RZ, 0, 0 ;  /* 0x00000000ff037431 */ /* 0x000fc800000001ff */
[----:B------:R-:W-:Y:S05]  /*8260*/  RET.REL.NODEC R2 `(_ZN7cutlass13device_kernelINS_4gemm6kernel13GemmUniversalIN4cute5tupleIJiiiiEEENS1_10collective13CollectiveMmaINS1_35MainloopSm100TmaUmmaWarpSpecializedILi3ELi2ELi4ENS5_IJNS4_1CILi2EEENSA_ILi1EEESC_EEEEENS5_IJNSA_ILi128EEESF_NSA_ILi32EEEEEENS_12float_e4m3_tENS5_IJlSC_lEEESI_SJ_NS4_8TiledMMAINS4_8MMA_AtomIJNS4_10MMA_TraitsINS4_25SM100_MMA_F8F6F4_2x1SM_SSEJSI_SI_fSF_SF_NS4_17integral_constantINS4_4UMMA5MajorELSQ_0EEESR_NSO_INSP_7ScaleInELSS_0EEEST_EEEEEENS4_6LayoutINS5_IJSC_SC_SC_EEENS5_IJNSA_ILi0EEESY_SY_EEEEENS5_IJNS4_10UnderscoreES11_S11_EEEEENS4_18SM100_TMA_2SM_LOADENS4_14ComposedLayoutINS4_7SwizzleILi1ELi4ELi3EEENS4_18smem_ptr_flag_bitsILi8EEENSW_INS5_IJNSA_ILi8EEESG_EEENS5_IJSG_SC_EEEEEEEvNS4_8identityES14_S1E_vS1F_EENS_8epilogue10collective18CollectiveEpilogueINS1H_23Sm100TmaWarpSpecializedILi2ELi2ELi32ELb0ELb0EEEJNS5_IJNSA_ILi64EEESF_SG_EEENS5_IJNSW_IS1M_SC_EENSW_INS5_IJSG_SB_EEENS5_IJSC_S1M_EEEEEEEESI_SJ_SI_SJ_NS1H_6fusion15FusionCallbacksIS1L_NS1T_17LinearCombinationISI_fSI_fLNS_15FloatRoundStyleE2EEES1N_S1S_JEEENS4_5SM1004TMEM4LOAD26SM100_TMEM_LOAD_32dp32b32xENS4_13SM90_TMA_LOADES1E_NS4_39AutoVectorizingCopyWithAssumedAlignmentILi128EEENS4_14SM90_TMA_STOREES1E_S25_S25_EEEvvEEEEvNT_6ParamsE) ;  /* 0xffffff7c02647950 */ /* 0x000fea0003c3ffff */
        .weak           $__internal_1_$__cuda_sm10x_tcgen05_guardrail_trap_phase_invalid_during_alloc
        .type           $__internal_1_$__cuda_sm10x_tcgen05_guardrail_trap_phase_invalid_during_alloc,@function
        .size           $__internal_1_$__cuda_sm10x_tcgen05_guardrail_trap_phase_invalid_during_alloc,($__internal_2_$__cuda_sm10x_tcgen05_guardrail_trap_unallocated_columns_being_dealloced - $__internal_1_$__cuda_sm10x_tcgen05_guardrail_trap_phase_invalid_during_alloc)
$__internal_1_$__cuda_sm10x_tcgen05_guardrail_trap_phase_invalid_during_alloc:
[----:B------:R-:W-:Y:S05]  /*8270*/  BPT.TRAP 0x1 ;  /* 0x000000040000795c */ /* 0x000fea0000300000 */
[----:B------:R-:W-:-:S04]  /*8280*/  MOV R3, 0x0 ;  /* 0x0000000000037802 */ /* 0x000fc80000000f00 */
[----:B------:R-:W-:Y:S05]  /*8290*/  RET.REL.NODEC R2 `(_ZN7cutlass13device_kernelINS_4gemm6kernel13GemmUniversalIN4cute5tupleIJiiiiEEENS1_10collective13CollectiveMmaINS1_35MainloopSm100TmaUmmaWarpSpecializedILi3ELi2ELi4ENS5_IJNS4_1CILi2EEENSA_ILi1EEESC_EEEEENS5_IJNSA_ILi128EEESF_NSA_ILi32EEEEEENS_12float_e4m3_tENS5_IJlSC_lEEESI_SJ_NS4_8TiledMMAINS4_8MMA_AtomIJNS4_10MMA_TraitsINS4_25SM100_MMA_F8F6F4_2x1SM_SSEJSI_SI_fSF_SF_NS4_17integral_constantINS4_4UMMA5MajorELSQ_0EEESR_NSO_INSP_7ScaleInELSS_0EEEST_EEEEEENS4_6LayoutINS5_IJSC_SC_SC_EEENS5_IJNSA_ILi0EEESY_SY_EEEEENS5_IJNS4_10UnderscoreES11_S11_EEEEENS4_18SM100_TMA_2SM_LOADENS4_14ComposedLayoutINS4_7SwizzleILi1ELi4ELi3EEENS4_18smem_ptr_flag_bitsILi8EEENSW_INS5_IJNSA_ILi8EEESG_EEENS5_IJSG_SC_EEEEEEEvNS4_8identityES14_S1E_vS1F_EENS_8epilogue10collective18CollectiveEpilogueINS1H_23Sm100TmaWarpSpecializedILi2ELi2ELi32ELb0ELb0EEEJNS5_IJNSA_ILi64EEESF_SG_EEENS5_IJNSW_IS1M_SC_EENSW_INS5_IJSG_SB_EEENS5_IJSC_S1M_EEEEEEEESI_SJ_SI_SJ_NS1H_6fusion15FusionCallbacksIS1L_NS1T_17LinearCombinationISI_fSI_fLNS_15FloatRoundStyleE2EEES1N_S1S_JEEENS4_5SM1004TMEM4LOAD26SM100_TMEM_LOAD_32dp32b32xENS4_13SM90_TMA_LOADES1E_NS4_39AutoVectorizingCopyWithAssumedAlignmentILi128EEENS4_14SM90_TMA_STOREES1E_S25_S25_EEEvvEEEEvNT_6ParamsE) ;  /* 0xffffff7c02587950 */ /* 0x000fea0003c3ffff */
        .weak           $__internal_2_$__cuda_sm10x_tcgen05_guardrail_trap_unallocated_columns_being_dealloced
        .type           $__internal_2_$__cuda_sm10x_tcgen05_guardrail_trap_unallocated_columns_being_dealloced,@function
        .size           $__internal_2_$__cuda_sm10x_tcgen05_guardrail_trap_unallocated_columns_being_dealloced,(.L_x_160 - $__internal_2_$__cuda_sm10x_tcgen05_guardrail_trap_unallocated_columns_being_dealloced)
$__internal_2_$__cuda_sm10x_tcgen05_guardrail_trap_unallocated_columns_being_dealloced:
[----:B------:R-:W-:Y:S05]  /*82a0*/  BPT.TRAP 0x1 ;  /* 0x000000040000795c */ /* 0x000fea0000300000 */
[----:B------:R-:W-:-:S04]  /*82b0*/  HFMA2 R3, -RZ, RZ, 0, 0 ;  /* 0x00000000ff037431 */ /* 0x000fc800000001ff */
[----:B------:R-:W-:Y:S05]  /*82c0*/  RET.REL.NODEC R2 `(_ZN7cutlass13device_kernelINS_4gemm6kernel13GemmUniversalIN4cute5tupleIJiiiiEEENS1_10collective13CollectiveMmaINS1_35MainloopSm100TmaUmmaWarpSpecializedILi3ELi2ELi4ENS5_IJNS4_1CILi2EEENSA_ILi1EEESC_EEEEENS5_IJNSA_ILi128EEESF_NSA_ILi32EEEEEENS_12float_e4m3_tENS5_IJlSC_lEEESI_SJ_NS4_8TiledMMAINS4_8MMA_AtomIJNS4_10MMA_TraitsINS4_25SM100_MMA_F8F6F4_2x1SM_SSEJSI_SI_fSF_SF_NS4_17integral_constantINS4_4UMMA5MajorELSQ_0EEESR_NSO_INSP_7ScaleInELSS_0EEEST_EEEEEENS4_6LayoutINS5_IJSC_SC_SC_EEENS5_IJNSA_ILi0EEESY_SY_EEEEENS5_IJNS4_10UnderscoreES11_S11_EEEEENS4_18SM100_TMA_2SM_LOADENS4_14ComposedLayoutINS4_7SwizzleILi1ELi4ELi3EEENS4_18smem_ptr_flag_bitsILi8EEENSW_INS5_IJNSA_ILi8EEESG_EEENS5_IJSG_SC_EEEEEEEvNS4_8identityES14_S1E_vS1F_EENS_8epilogue10collective18CollectiveEpilogueINS1H_23Sm100TmaWarpSpecializedILi2ELi2ELi32ELb0ELb0EEEJNS5_IJNSA_ILi64EEESF_SG_EEENS5_IJNSW_IS1M_SC_EENSW_INS5_IJSG_SB_EEENS5_IJSC_S1M_EEEEEEEESI_SJ_SI_SJ_NS1H_6fusion15FusionCallbacksIS1L_NS1T_17LinearCombinationISI_fSI_fLNS_15FloatRoundStyleE2EEES1N_S1S_JEEENS4_5SM1004TMEM4LOAD26SM100_TMEM_LOAD_32dp32b32xENS4_13SM90_TMA_LOADES1E_NS4_39AutoVectorizingCopyWithAssumedAlignmentILi128EEENS4_14SM90_TMA_STOREES1E_S25_S25_EEEvvEEEEvNT_6ParamsE) ;  /* 0xffffff7c024c7950 */ /* 0x000fea0003c3ffff */
.L_x_159:
[----:B------:R-:W-:-:S00]  /*82d0*/  BRA `(.L_x_159) ;  /* 0xfffffffc00fc7947 */ /* 0x000fc0000383ffff */
[----:B------:R-:W-:-:S00]  /*82e0*/  NOP ;  /* 0x0000000000007918 */ /* 0x000fc00000000000 */
        /* <DEDUP_REMOVED lines=9> */
.L_x_160:


//--------------------- .nv.global.init           --------------------------
	.section	.nv.global.init,"aw",@progbits
.nv.global.init:
	.type		$str$27,@object
	.size		$str$27,($str$28 - $str$27)
$str$27:
        /*0000*/ 	.byte	0x28, 0x61, 0x64, 0x64, 0x72, 0x65, 0x73, 0x73, 0x20, 0x26, 0x20, 0x6d, 0x61, 0x73, 0x6b, 0x29
        /*0010*/ 	.byte	0x20, 0x3d, 0x3d, 0x20, 0x30, 0x00
	.type		$str$28,@object
	.size		$str$28,($str$26 - $str$28)
$str$28:
        /*0016*/ 	.byte	0x2f, 0x74, 0x6d, 0x70, 0x2f, 0x63, 0x75, 0x74, 0x6c, 0x61, 0x73, 0x73, 0x5f, 0x73, 0x77, 0x65
        /*0026*/ 	.byte	0x65, 0x70, 0x5f, 0x73, 0x72, 0x63, 0x2f, 0x69, 0x6e, 0x63, 0x6c, 0x75, 0x64, 0x65, 0x2f, 0x63
        /*0036*/ 	.byte	0x75, 0x74, 0x65, 0x2f, 0x70, 0x6f, 0x69, 0x6e, 0x74, 0x65, 0x72, 0x5f, 0x66, 0x6c, 0x61, 0x67
        /*0046*/ 	.byte	0x67, 0x65, 0x64, 0x2e, 0x68, 0x70, 0x70, 0x00
	.type		$str$26,@object
	.size		$str$26,($str$25 - $str$26)
$str$26:
        /*004e*/ 	.byte	0x2f, 0x74, 0x6d, 0x70, 0x2f, 0x63, 0x75, 0x74, 0x6c, 0x61, 0x73, 0x73, 0x5f, 0x73, 0x77, 0x65
        /*005e*/ 	.byte	0x65, 0x70, 0x5f, 0x73, 0x72, 0x63, 0x2f, 0x69, 0x6e, 0x63, 0x6c, 0x75, 0x64, 0x65, 0x2f, 0x63
        /*006e*/ 	.byte	0x75, 0x74, 0x65, 0x2f, 0x61, 0x74, 0x6f, 0x6d, 0x2f, 0x63, 0x6f, 0x70, 0x79, 0x5f, 0x74, 0x72
        /*007e*/ 	.byte	0x61, 0x69, 0x74, 0x73, 0x5f, 0x73, 0x6d, 0x31, 0x30, 0x30, 0x2e, 0x68, 0x70, 0x70, 0x00
	.type		$str$25,@object
	.size		$str$25,(__unnamed_1 - $str$25)
$str$25:
        /*008d*/ 	.byte	0x28, 0x28, 0x75, 0x69, 0x6e, 0x74, 0x33, 0x32, 0x5f, 0x74, 0x28, 0x74, 0x68, 0x72, 0x65, 0x61
        /*009d*/ 	.byte	0x64, 0x49, 0x64, 0x78, 0x2e, 0x78, 0x29, 0x20, 0x2f, 0x20, 0x33, 0x32, 0x29, 0x20, 0x25, 0x20
        /*00ad*/ 	.byte	0x34, 0x29, 0x20, 0x3d, 0x3d, 0x20, 0x28, 0x28, 0x28, 0x74, 0x6d, 0x65, 0x6d, 0x5f, 0x61, 0x64
        /*00bd*/ 	.byte	0x64, 0x72, 0x20, 0x3e, 0x3e, 0x20, 0x31, 0x36, 0x29, 0x20, 0x2f, 0x20, 0x33, 0x32, 0x29, 0x20
        /*00cd*/ 	.byte	0x25, 0x20, 0x34, 0x29, 0x00
	.type		__unnamed_1,@object
	.size		__unnamed_1,(__unnamed_2 - __unnamed_1)
__unnamed_1:
        /*00d2*/ 	.byte	0x61, 0x75, 0x74, 0x6f, 0x20, 0x63, 0x75, 0x74, 0x65, 0x3a, 0x3a, 0x61, 0x73, 0x5f, 0x70, 0x6f
        /* <DEDUP_REMOVED lines=24> */
        /*0262*/ 	.byte	0x3a, 0x3a, 0x43, 0x3c, 0x34, 0x30, 0x39, 0x36, 0x3e, 0x3e, 0x3e, 0x3e, 0x5d, 0x00
	.type		__unnamed_2,@object
	.size		__unnamed_2,(.L_2 - __unnamed_2)
__unnamed_2:
        /* <DEDUP_REMOVED lines=40> */
        /*04f0*/ 	.byte	0x74, 0x65, 0x3a, 0x3a, 0x43, 0x3c, 0x30, 0x3e, 0x3e, 0x3e, 0x3e, 0x5d, 0x00
.L_2:


//--------------------- .nv.shared._ZN7cutlass13device_kernelINS_4gemm6kernel13GemmUniversalIN4cute5tupleIJiiiiEEENS1_10collective13CollectiveMmaINS1_35MainloopSm100TmaUmmaWarpSpecializedILi3ELi2ELi4ENS5_IJNS4_1CILi2EEENSA_ILi1EEESC_EEEEENS5_IJNSA_ILi128EEESF_NSA_ILi32EEEEEENS_12float_e4m3_tENS5_IJlSC_lEEESI_SJ_NS4_8TiledMMAINS4_8MMA_AtomIJNS4_10MMA_TraitsINS4_25SM100_MMA_F8F6F4_2x1SM_SSEJSI_SI_fSF_SF_NS4_17integral_constantINS4_4UMMA5MajorELSQ_0EEESR_NSO_INSP_7ScaleInELSS_0EEEST_EEEEEENS4_6LayoutINS5_IJSC_SC_SC_EEENS5_IJNSA_ILi0EEESY_SY_EEEEENS5_IJNS4_10UnderscoreES11_S11_EEEEENS4_18SM100_TMA_2SM_LOADENS4_14ComposedLayoutINS4_7SwizzleILi1ELi4ELi3EEENS4_18smem_ptr_flag_bitsILi8EEENSW_INS5_IJNSA_ILi8EEESG_EEENS5_IJSG_SC_EEEEEEEvNS4_8identityES14_S1E_vS1F_EENS_8epilogue10collective18CollectiveEpilogueINS1H_23Sm100TmaWarpSpecializedILi2ELi2ELi32ELb0ELb0EEEJNS5_IJNSA_ILi64EEESF_SG_EEENS5_IJNSW_IS1M_SC_EENSW_INS5_IJSG_SB_EEENS5_IJSC_S1M_EEEEEEEESI_SJ_SI_SJ_NS1H_6fusion15FusionCallbacksIS1L_NS1T_17LinearCombinationISI_fSI_fLNS_15FloatRoundStyleE2EEES1N_S1S_JEEENS4_5SM1004TMEM4LOAD26SM100_TMEM_LOAD_32dp32b32xENS4_13SM90_TMA_LOADES1E_NS4_39AutoVectorizingCopyWithAssumedAlignmentILi128EEENS4_14SM90_TMA_STOREES1E_S25_S25_EEEvvEEEEvNT_6ParamsE --------------------------
	.section	.nv.shared._ZN7cutlass13device_kernelINS_4gemm6kernel13GemmUniversalIN4cute5tupleIJiiiiEEENS1_10collective13CollectiveMmaINS1_35MainloopSm100TmaUmmaWarpSpecializedILi3ELi2ELi4ENS5_IJNS4_1CILi2EEENSA_ILi1EEESC_EEEEENS5_IJNSA_ILi128EEESF_NSA_ILi32EEEEEENS_12float_e4m3_tENS5_IJlSC_lEEESI_SJ_NS4_8TiledMMAINS4_8MMA_AtomIJNS4_10MMA_TraitsINS4_25SM100_MMA_F8F6F4_2x1SM_SSEJSI_SI_fSF_SF_NS4_17integral_constantINS4_4UMMA5MajorELSQ_0EEESR_NSO_INSP_7ScaleInELSS_0EEEST_EEEEEENS4_6LayoutINS5_IJSC_SC_SC_EEENS5_IJNSA_ILi0EEESY_SY_EEEEENS5_IJNS4_10UnderscoreES11_S11_EEEEENS4_18SM100_TMA_2SM_LOADENS4_14ComposedLayoutINS4_7SwizzleILi1ELi4ELi3EEENS4_18smem_ptr_flag_bitsILi8EEENSW_INS5_IJNSA_ILi8EEESG_EEENS5_IJSG_SC_EEEEEEEvNS4_8identityES14_S1E_vS1F_EENS_8epilogue10collective18CollectiveEpilogueINS1H_23Sm100TmaWarpSpecializedILi2ELi2ELi32ELb0ELb0EEEJNS5_IJNSA_ILi64EEESF_SG_EEENS5_IJNSW_IS1M_SC_EENSW_INS5_IJSG_SB_EEENS5_IJSC_S1M_EEEEEEEESI_SJ_SI_SJ_NS1H_6fusion15FusionCallbacksIS1L_NS1T_17LinearCombinationISI_fSI_fLNS_15FloatRoundStyleE2EEES1N_S1S_JEEENS4_5SM1004TMEM4LOAD26SM100_TMEM_LOAD_32dp32b32xENS4_13SM90_TMA_LOADES1E_NS4_39AutoVectorizingCopyWithAssumedAlignmentILi128EEENS4_14SM90_TMA_STOREES1E_S25_S25_EEEvvEEEEvNT_6ParamsE,"aw",@nobits
	.sectionflags	@""
	.align	16
	.zero		1024


//--------------------- .nv.shared.reserved.0     --------------------------
	.section	.nv.shared.reserved.0,"aw",@nobits
	.weak		__nv_reservedSMEM_offset_0_alias
	.size		__nv_reservedSMEM_offset_0_alias, 0, 64
	.other		__nv_reservedSMEM_offset_0_alias,@"STO_CUDA_RESERVED_SHARED STV_DEFAULT"
__nv_reservedSMEM_offset_0_alias:
	.zero		0
.nv.shared.reserved.0:
	.zero		64
	.weak		__nv_reservedSMEM_tcgen05_partition
	.type		__nv_reservedSMEM_tcgen05_partition,@object
	.size		__nv_reservedSMEM_tcgen05_partition,(.L_0 - __nv_reservedSMEM_tcgen05_partition)
__nv_reservedSMEM_tcgen05_partition:
	.zero		32
.L_0:


//--------------------- .nv.global                --------------------------
	.section	.nv.global,"aw",@nobits
.nv.global:
	.type		_ZN39_INTERNAL_38ddc2b6_4_k_cu_7c720a57_82944cute1_E,@object
	.size		_ZN39_INTERNAL_38ddc2b6_4_k_cu_7c720a57_82944cute1_E,(_ZN39_INTERNAL_38ddc2b6_4_k_cu_7c720a57_82944cuda3std3__45__cpo6cbeginE - _ZN39_INTERNAL_38ddc2b6_4_k_cu_7c720a57_82944cute1_E)
_ZN39_INTERNAL_38ddc2b6_4_k_cu_7c720a57_82944cute1_E:
	.zero		1
	.type		_ZN39_INTERNAL_38ddc2b6_4_k_cu_7c720a57_82944cuda3std3__45__cpo6cbeginE,@object
	.size		_ZN39_INTERNAL_38ddc2b6_4_k_cu_7c720a57_82944cuda3std3__45__cpo6cbeginE,(_ZN39_INTERNAL_38ddc2b6_4_k_cu_7c720a57_82944cuda3std3__48in_placeE - _ZN39_INTERNAL_38ddc2b6_4_k_cu_7c720a57_82944cuda3std3__45__cpo6cbeginE)
_ZN39_INTERNAL_38ddc2b6_4_k_cu_7c720a57_82944cuda3std3__45__cpo6cbeginE:
	.zero		1
	.type		_ZN39_INTERNAL_38ddc2b6_4_k_cu_7c720a57_82944cuda3std3__48in_placeE,@object
	.size		_ZN39_INTERNAL_38ddc2b6_4_k_cu_7c720a57_82944cuda3std3__48in_placeE,(_ZN39_INTERNAL_38ddc2b6_4_k_cu_7c720a57_82944cuda3std6ranges3__45__cpo9iter_moveE - _ZN39_INTERNAL_38ddc2b6_4_k_cu_7c720a57_82944cuda3std3__48in_placeE)
_ZN39_INTERNAL_38ddc2b6_4_k_cu_7c720a57_82944cuda3std3__48in_placeE:
	.zero		1
	.type		_ZN39_INTERNAL_38ddc2b6_4_k_cu_7c720a57_82944cuda3std6ranges3__45__cpo9iter_moveE,@object
	.size		_ZN39_INTERNAL_38ddc2b6_4_k_cu_7c720a57_82944cuda3std6ranges3__45__cpo9iter_moveE,(_ZN39_INTERNAL_38ddc2b6_4_k_cu_7c720a57_82944cuda3std3__45__cpo5beginE - _ZN39_INTERNAL_38ddc2b6_4_k_cu_7c720a57_82944cuda3std6ranges3__45__cpo9iter_moveE)
_ZN39_INTERNAL_38ddc2b6_4_k_cu_7c720a57_82944cuda3std6ranges3__45__cpo9iter_moveE:
	.zero		1
	.type		_ZN39_INTERNAL_38ddc2b6_4_k_cu_7c720a57_82944cuda3std3__45__cpo5beginE,@object
	.size		_ZN39_INTERNAL_38ddc2b6_4_k_cu_7c720a57_82944cuda3std3__45__cpo5beginE,(_ZN39_INTERNAL_38ddc2b6_4_k_cu_7c720a57_82944cuda3std3__441_GLOBAL__N__38ddc2b6_4_k_cu_7c720a57_82946ignoreE - _ZN39_INTERNAL_38ddc2b6_4_k_cu_7c720a57_82944cuda3std3__45__cpo5beginE)
_ZN39_INTERNAL_38ddc2b6_4_k_cu_7c720a57_82944cuda3std3__45__cpo5beginE:
	.zero		1
	.type		_ZN39_INTERNAL_38ddc2b6_4_k_cu_7c720a57_82944cuda3std3__441_GLOBAL__N__38ddc2b6_4_k_cu_7c720a57_82946ignoreE,@object
	.size		_ZN39_INTERNAL_38ddc2b6_4_k_cu_7c720a57_82944cuda3std3__441_GLOBAL__N__38ddc2b6_4_k_cu_7c720a57_82946ignoreE,(_ZN39_INTERNAL_38ddc2b6_4_k_cu_7c720a57_82944cute7productE - _ZN39_INTERNAL_38ddc2b6_4_k_cu_7c720a57_82944cuda3std3__441_GLOBAL__N__38ddc2b6_4_k_cu_7c720a57_82946ignoreE)
_ZN39_INTERNAL_38ddc2b6_4_k_cu_7c720a57_82944cuda3std3__441_GLOBAL__N__38ddc2b6_4_k_cu_7c720a57_82946ignoreE:
	.zero		1
	.type		_ZN39_INTERNAL_38ddc2b6_4_k_cu_7c720a57_82944cute7productE,@object
	.size		_ZN39_INTERNAL_38ddc2b6_4_k_cu_7c720a57_82944cute7productE,(_ZN39_INTERNAL_38ddc2b6_4_k_cu_7c720a57_82944cuda3std3__45__cpo3endE - _ZN39_INTERNAL_38ddc2b6_4_k_cu_7c720a57_82944cute7productE)
_ZN39_INTERNAL_38ddc2b6_4_k_cu_7c720a57_82944cute7productE:
	.zero		1
	.type		_ZN39_INTERNAL_38ddc2b6_4_k_cu_7c720a57_82944cuda3std3__45__cpo3endE,@object
	.size		_ZN39_INTERNAL_38ddc2b6_4_k_cu_7c720a57_82944cuda3std3__45__cpo3endE,(_ZN39_INTERNAL_38ddc2b6_4_k_cu_7c720a57_82944cuda3std3__419piecewise_constructE - _ZN39_INTERNAL_38ddc2b6_4_k_cu_7c720a57_82944cuda3std3__45__cpo3endE)
_ZN39_INTERNAL_38ddc2b6_4_k_cu_7c720a57_82944cuda3std3__45__cpo3endE:
	.zero		1
	.type		_ZN39_INTERNAL_38ddc2b6_4_k_cu_7c720a57_82944cuda3std3__419piecewise_constructE,@object
	.size		_ZN39_INTERNAL_38ddc2b6_4_k_cu_7c720a57_82944cuda3std3__419piecewise_constructE,(_ZN39_INTERNAL_38ddc2b6_4_k_cu_7c720a57_82944cuda3std3__45__cpo4cendE - _ZN39_INTERNAL_38ddc2b6_4_k_cu_7c720a57_82944cuda3std3__419piecewise_constructE)
_ZN39_INTERNAL_38ddc2b6_4_k_cu_7c720a57_82944cuda3std3__419piecewise_constructE:
	.zero		1
	.type		_ZN39_INTERNAL_38ddc2b6_4_k_cu_7c720a57_82944cuda3std3__45__cpo4cendE,@object
	.size		_ZN39_INTERNAL_38ddc2b6_4_k_cu_7c720a57_82944cuda3std3__45__cpo4cendE,(_ZN39_INTERNAL_38ddc2b6_4_k_cu_7c720a57_82944cuda3std6ranges3__45__cpo4swapE - _ZN39_INTERNAL_38ddc2b6_4_k_cu_7c720a57_82944cuda3std3__45__cpo4cendE)
_ZN39_INTERNAL_38ddc2b6_4_k_cu_7c720a57_82944cuda3std3__45__cpo4cendE:
	.zero		1
	.type		_ZN39_INTERNAL_38ddc2b6_4_k_cu_7c720a57_82944cuda3std6ranges3__45__cpo4swapE,@object
	.size		_ZN39_INTERNAL_38ddc2b6_4_k_cu_7c720a57_82944cuda3std6ranges3__45__cpo4swapE,(.L_10 - _ZN39_INTERNAL_38ddc2b6_4_k_cu_7c720a57_82944cuda3std6ranges3__45__cpo4swapE)
_ZN39_INTERNAL_38ddc2b6_4_k_cu_7c720a57_82944cuda3std6ranges3__45__cpo4swapE:
	.zero		1
.L_10:


//--------------------- .nv.constant0._ZN7cutlass13device_kernelINS_4gemm6kernel13GemmUniversalIN4cute5tupleIJiiiiEEENS1_10collective13CollectiveMmaINS1_35MainloopSm100TmaUmmaWarpSpecializedILi3ELi2ELi4ENS5_IJNS4_1CILi2EEENSA_ILi1EEESC_EEEEENS5_IJNSA_ILi128EEESF_NSA_ILi32EEEEEENS_12float_e4m3_tENS5_IJlSC_lEEESI_SJ_NS4_8TiledMMAINS4_8MMA_AtomIJNS4_10MMA_TraitsINS4_25SM100_MMA_F8F6F4_2x1SM_SSEJSI_SI_fSF_SF_NS4_17integral_constantINS4_4UMMA5MajorELSQ_0EEESR_NSO_INSP_7ScaleInELSS_0EEEST_EEEEEENS4_6LayoutINS5_IJSC_SC_SC_EEENS5_IJNSA_ILi0EEESY_SY_EEEEENS5_IJNS4_10UnderscoreES11_S11_EEEEENS4_18SM100_TMA_2SM_LOADENS4_14ComposedLayoutINS4_7SwizzleILi1ELi4ELi3EEENS4_18smem_ptr_flag_bitsILi8EEENSW_INS5_IJNSA_ILi8EEESG_EEENS5_IJSG_SC_EEEEEEEvNS4_8identityES14_S1E_vS1F_EENS_8epilogue10collective18CollectiveEpilogueINS1H_23Sm100TmaWarpSpecializedILi2ELi2ELi32ELb0ELb0EEEJNS5_IJNSA_ILi64EEESF_SG_EEENS5_IJNSW_IS1M_SC_EENSW_INS5_IJSG_SB_EEENS5_IJSC_S1M_EEEEEEEESI_SJ_SI_SJ_NS1H_6fusion15FusionCallbacksIS1L_NS1T_17LinearCombinationISI_fSI_fLNS_15FloatRoundStyleE2EEES1N_S1S_JEEENS4_5SM1004TMEM4LOAD26SM100_TMEM_LOAD_32dp32b32xENS4_13SM90_TMA_LOADES1E_NS4_39AutoVectorizingCopyWithAssumedAlignmentILi128EEENS4_14SM90_TMA_STOREES1E_S25_S25_EEEvvEEEEvNT_6ParamsE --------------------------
	.section	.nv.constant0._ZN7cutlass13device_kernelINS_4gemm6kernel13GemmUniversalIN4cute5tupleIJiiiiEEENS1_10collective13CollectiveMmaINS1_35MainloopSm100TmaUmmaWarpSpecializedILi3ELi2ELi4ENS5_IJNS4_1CILi2EEENSA_ILi1EEESC_EEEEENS5_IJNSA_ILi128EEESF_NSA_ILi32EEEEEENS_12float_e4m3_tENS5_IJlSC_lEEESI_SJ_NS4_8TiledMMAINS4_8MMA_AtomIJNS4_10MMA_TraitsINS4_25SM100_MMA_F8F6F4_2x1SM_SSEJSI_SI_fSF_SF_NS4_17integral_constantINS4_4UMMA5MajorELSQ_0EEESR_NSO_INSP_7ScaleInELSS_0EEEST_EEEEEENS4_6LayoutINS5_IJSC_SC_SC_EEENS5_IJNSA_ILi0EEESY_SY_EEEEENS5_IJNS4_10UnderscoreES11_S11_EEEEENS4_18SM100_TMA_2SM_LOADENS4_14ComposedLayoutINS4_7SwizzleILi1ELi4ELi3EEENS4_18smem_ptr_flag_bitsILi8EEENSW_INS5_IJNSA_ILi8EEESG_EEENS5_IJSG_SC_EEEEEEEvNS4_8identityES14_S1E_vS1F_EENS_8epilogue10collective18CollectiveEpilogueINS1H_23Sm100TmaWarpSpecializedILi2ELi2ELi32ELb0ELb0EEEJNS5_IJNSA_ILi64EEESF_SG_EEENS5_IJNSW_IS1M_SC_EENSW_INS5_IJSG_SB_EEENS5_IJSC_S1M_EEEEEEEESI_SJ_SI_SJ_NS1H_6fusion15FusionCallbacksIS1L_NS1T_17LinearCombinationISI_fSI_fLNS_15FloatRoundStyleE2EEES1N_S1S_JEEENS4_5SM1004TMEM4LOAD26SM100_TMEM_LOAD_32dp32b32xENS4_13SM90_TMA_LOADES1E_NS4_39AutoVectorizingCopyWithAssumedAlignmentILi128EEENS4_14SM90_TMA_STOREES1E_S25_S25_EEEvvEEEEvNT_6ParamsE,"a",@progbits
	.sectionflags	@""
	.align	4
.nv.constant0._ZN7cutlass13device_kernelINS_4gemm6kernel13GemmUniversalIN4cute5tupleIJiiiiEEENS1_10collective13CollectiveMmaINS1_35MainloopSm100TmaUmmaWarpSpecializedILi3ELi2ELi4ENS5_IJNS4_1CILi2EEENSA_ILi1EEESC_EEEEENS5_IJNSA_ILi128EEESF_NSA_ILi32EEEEEENS_12float_e4m3_tENS5_IJlSC_lEEESI_SJ_NS4_8TiledMMAINS4_8MMA_AtomIJNS4_10MMA_TraitsINS4_25SM100_MMA_F8F6F4_2x1SM_SSEJSI_SI_fSF_SF_NS4_17integral_constantINS4_4UMMA5MajorELSQ_0EEESR_NSO_INSP_7ScaleInELSS_0EEEST_EEEEEENS4_6LayoutINS5_IJSC_SC_SC_EEENS5_IJNSA_ILi0EEESY_SY_EEEEENS5_IJNS4_10UnderscoreES11_S11_EEEEENS4_18SM100_TMA_2SM_LOADENS4_14ComposedLayoutINS4_7SwizzleILi1ELi4ELi3EEENS4_18smem_ptr_flag_bitsILi8EEENSW_INS5_IJNSA_ILi8EEESG_EEENS5_IJSG_SC_EEEEEEEvNS4_8identityES14_S1E_vS1F_EENS_8epilogue10collective18CollectiveEpilogueINS1H_23Sm100TmaWarpSpecializedILi2ELi2ELi32ELb0ELb0EEEJNS5_IJNSA_ILi64EEESF_SG_EEENS5_IJNSW_IS1M_SC_EENSW_INS5_IJSG_SB_EEENS5_IJSC_S1M_EEEEEEEESI_SJ_SI_SJ_NS1H_6fusion15FusionCallbacksIS1L_NS1T_17LinearCombinationISI_fSI_fLNS_15FloatRoundStyleE2EEES1N_S1S_JEEENS4_5SM1004TMEM4LOAD26SM100_TMEM_LOAD_32dp32b32xENS4_13SM90_TMA_LOADES1E_NS4_39AutoVectorizingCopyWithAssumedAlignmentILi128EEENS4_14SM90_TMA_STOREES1E_S25_S25_EEEvvEEEEvNT_6ParamsE:
	.zero		2944


//--------------------- SYMBOLS --------------------------

	.type		.nv.reservedSmem.offset0,@object
	.size		.nv.reservedSmem.offset0,0x4
	.type		.nv.reservedSmem.cap,@object
	.size		.nv.reservedSmem.cap,0x4
	.type		__assertfail,@function
